	.target	sm_100a

	.elftype	@"ET_EXEC"


//--------------------- .note.nv.tkinfo           --------------------------
	.section	.note.nv.tkinfo,"",@"SHT_NOTE"
	.sectionflags	@"SHF_NOTE_NV_TKINFO"
	.tkinfo
        /*0018*/ 	.word	0x00000002
        /*0030*/ 	.string	""
        /*0030*/ 	.string	"ptxas"
        /*0030*/ 	.string	"Cuda compilation tools, release 13.0, V13.0.88"
        /*0030*/ 	.string	"Build cuda_13.0.r13.0/compiler.36424714_0"
        /*0030*/ 	.string	"-arch sm_100a -m 64 "



//--------------------- .note.nv.cuinfo           --------------------------
	.section	.note.nv.cuinfo,"",@"SHT_NOTE"
	.sectionflags	@"SHF_NOTE_NV_CUINFO"
        /*0018*/ 	.short	0x0002
        /*001a*/ 	.short	0x0064
        /*001c*/ 	.short	0x0082
	.zero		2


//--------------------- .nv.info                  --------------------------
	.section	.nv.info,"",@"SHT_CUDA_INFO"
	.align	4


	//----- nvinfo : EIATTR_REGCOUNT
	.align		4
        /*0000*/ 	.byte	0x04, 0x2f
        /*0002*/ 	.short	(.L_19 - .L_18)
	.align		4
.L_18:
        /*0004*/ 	.word	index@(_ZN7cutlass13device_kernelINS_4gemm6kernel13GemmUniversalIN4cute5tupleIJiiiiEEENS1_10collective13CollectiveMmaINS1_35MainloopSm100TmaUmmaWarpSpecializedILi8ELi2ELi4ENS5_IJNS4_1CILi4EEENSA_ILi1EEESC_EEEEENS5_IJNSA_ILi128EEENSA_ILi64EEESF_EEENS_10bfloat16_tENS5_IJlSC_lEEESI_SJ_NS4_8TiledMMAINS4_8MMA_AtomIJNS4_26SM100_MMA_F16BF16_2x1SM_SSISI_SI_fLi128ELi64ELNS4_4UMMA5MajorE0ELSO_0ELNSN_7ScaleInE0ELSP_0EEEEEENS4_6LayoutINS5_IJSC_SC_SC_EEENS5_IJNSA_ILi0EEESU_SU_EEEEENS5_IJNS4_10UnderscoreESX_SX_EEEEENS4_18SM100_TMA_2SM_LOADENS4_14ComposedLayoutINS4_7SwizzleILi3ELi4ELi3EEENS4_18smem_ptr_flag_bitsILi16EEENSS_INS5_IJNSA_ILi8EEESG_EEENS5_IJSG_SC_EEEEEEEvNS4_8identityENS4_28SM100_TMA_2SM_LOAD_MULTICASTES1A_vS1B_EENS_8epilogue10collective18CollectiveEpilogueINS1E_23Sm100TmaWarpSpecializedILi3ELi2ELi16ELb1ELb0EEEJNS5_IJSG_SG_SF_EEENS5_IJNSS_ISG_SC_EENSS_INS5_IJNSA_ILi16EEENSA_ILi2EEEEEENS5_IJSC_NSA_ILi32EEEEEEEEEEESI_SJ_SI_SJ_NS1E_6fusion15FusionCallbacksIS1I_NS1S_17LinearCombinationISI_fSI_fLNS_15FloatRoundStyleE2EEES1J_S1R_JEEENS4_5SM1004TMEM4LOAD26SM100_TMEM_LOAD_32dp32b16xENS4_13SM90_TMA_LOADENS11_INS12_ILi1ELi4ELi3EEES15_NSS_INS5_IJS16_S1L_EEENS5_IJS1L_SC_EEEEEEENS4_39AutoVectorizingCopyWithAssumedAlignmentILi128EEENS4_14SM90_TMA_STOREES27_S29_S29_EEEvvEEEEvNT_6ParamsE)
        /*0008*/ 	.word	0x00000048


	//----- nvinfo : EIATTR_FRAME_SIZE
	.align		4
.L_19:
        /*000c*/ 	.byte	0x04, 0x11
        /*000e*/ 	.short	(.L_21 - .L_20)
	.align		4
.L_20:
        /*0010*/ 	.word	index@($__internal_2_$__cuda_sm10x_tcgen05_guardrail_trap_unallocated_columns_being_dealloced)
        /*0014*/ 	.word	0x00000000


	//----- nvinfo : EIATTR_FRAME_SIZE
	.align		4
.L_21:
        /*0018*/ 	.byte	0x04, 0x11
        /*001a*/ 	.short	(.L_23 - .L_22)
	.align		4
.L_22:
        /*001c*/ 	.word	index@($__internal_1_$__cuda_sm10x_tcgen05_guardrail_trap_phase_invalid_during_alloc)
        /*0020*/ 	.word	0x00000000


	//----- nvinfo : EIATTR_FRAME_SIZE
	.align		4
.L_23:
        /*0024*/ 	.byte	0x04, 0x11
        /*0026*/ 	.short	(.L_25 - .L_24)
	.align		4
.L_24:
        /*0028*/ 	.word	index@($__internal_0_$__cuda_sm10x_tcgen05_guardrail_trap_col_being_dealloced_not_returned_by_alloc)
        /*002c*/ 	.word	0x00000000


	//----- nvinfo : EIATTR_FRAME_SIZE
	.align		4
.L_25:
        /*0030*/ 	.byte	0x04, 0x11
        /*0032*/ 	.short	(.L_27 - .L_26)
	.align		4
.L_26:
        /*0034*/ 	.word	index@(_ZN7cutlass13device_kernelINS_4gemm6kernel13GemmUniversalIN4cute5tupleIJiiiiEEENS1_10collective13CollectiveMmaINS1_35MainloopSm100TmaUmmaWarpSpecializedILi8ELi2ELi4ENS5_IJNS4_1CILi4EEENSA_ILi1EEESC_EEEEENS5_IJNSA_ILi128EEENSA_ILi64EEESF_EEENS_10bfloat16_tENS5_IJlSC_lEEESI_SJ_NS4_8TiledMMAINS4_8MMA_AtomIJNS4_26SM100_MMA_F16BF16_2x1SM_SSISI_SI_fLi128ELi64ELNS4_4UMMA5MajorE0ELSO_0ELNSN_7ScaleInE0ELSP_0EEEEEENS4_6LayoutINS5_IJSC_SC_SC_EEENS5_IJNSA_ILi0EEESU_SU_EEEEENS5_IJNS4_10UnderscoreESX_SX_EEEEENS4_18SM100_TMA_2SM_LOADENS4_14ComposedLayoutINS4_7SwizzleILi3ELi4ELi3EEENS4_18smem_ptr_flag_bitsILi16EEENSS_INS5_IJNSA_ILi8EEESG_EEENS5_IJSG_SC_EEEEEEEvNS4_8identityENS4_28SM100_TMA_2SM_LOAD_MULTICASTES1A_vS1B_EENS_8epilogue10collective18CollectiveEpilogueINS1E_23Sm100TmaWarpSpecializedILi3ELi2ELi16ELb1ELb0EEEJNS5_IJSG_SG_SF_EEENS5_IJNSS_ISG_SC_EENSS_INS5_IJNSA_ILi16EEENSA_ILi2EEEEEENS5_IJSC_NSA_ILi32EEEEEEEEEEESI_SJ_SI_SJ_NS1E_6fusion15FusionCallbacksIS1I_NS1S_17LinearCombinationISI_fSI_fLNS_15FloatRoundStyleE2EEES1J_S1R_JEEENS4_5SM1004TMEM4LOAD26SM100_TMEM_LOAD_32dp32b16xENS4_13SM90_TMA_LOADENS11_INS12_ILi1ELi4ELi3EEES15_NSS_INS5_IJS16_S1L_EEENS5_IJS1L_SC_EEEEEEENS4_39AutoVectorizingCopyWithAssumedAlignmentILi128EEENS4_14SM90_TMA_STOREES27_S29_S29_EEEvvEEEEvNT_6ParamsE)
        /*0038*/ 	.word	0x00000000


	//----- nvinfo : EIATTR_MIN_STACK_SIZE
	.align		4
.L_27:
        /*003c*/ 	.byte	0x04, 0x12
        /*003e*/ 	.short	(.L_29 - .L_28)
	.align		4
.L_28:
        /*0040*/ 	.word	index@(_ZN7cutlass13device_kernelINS_4gemm6kernel13GemmUniversalIN4cute5tupleIJiiiiEEENS1_10collective13CollectiveMmaINS1_35MainloopSm100TmaUmmaWarpSpecializedILi8ELi2ELi4ENS5_IJNS4_1CILi4EEENSA_ILi1EEESC_EEEEENS5_IJNSA_ILi128EEENSA_ILi64EEESF_EEENS_10bfloat16_tENS5_IJlSC_lEEESI_SJ_NS4_8TiledMMAINS4_8MMA_AtomIJNS4_26SM100_MMA_F16BF16_2x1SM_SSISI_SI_fLi128ELi64ELNS4_4UMMA5MajorE0ELSO_0ELNSN_7ScaleInE0ELSP_0EEEEEENS4_6LayoutINS5_IJSC_SC_SC_EEENS5_IJNSA_ILi0EEESU_SU_EEEEENS5_IJNS4_10UnderscoreESX_SX_EEEEENS4_18SM100_TMA_2SM_LOADENS4_14ComposedLayoutINS4_7SwizzleILi3ELi4ELi3EEENS4_18smem_ptr_flag_bitsILi16EEENSS_INS5_IJNSA_ILi8EEESG_EEENS5_IJSG_SC_EEEEEEEvNS4_8identityENS4_28SM100_TMA_2SM_LOAD_MULTICASTES1A_vS1B_EENS_8epilogue10collective18CollectiveEpilogueINS1E_23Sm100TmaWarpSpecializedILi3ELi2ELi16ELb1ELb0EEEJNS5_IJSG_SG_SF_EEENS5_IJNSS_ISG_SC_EENSS_INS5_IJNSA_ILi16EEENSA_ILi2EEEEEENS5_IJSC_NSA_ILi32EEEEEEEEEEESI_SJ_SI_SJ_NS1E_6fusion15FusionCallbacksIS1I_NS1S_17LinearCombinationISI_fSI_fLNS_15FloatRoundStyleE2EEES1J_S1R_JEEENS4_5SM1004TMEM4LOAD26SM100_TMEM_LOAD_32dp32b16xENS4_13SM90_TMA_LOADENS11_INS12_ILi1ELi4ELi3EEES15_NSS_INS5_IJS16_S1L_EEENS5_IJS1L_SC_EEEEEEENS4_39AutoVectorizingCopyWithAssumedAlignmentILi128EEENS4_14SM90_TMA_STOREES27_S29_S29_EEEvvEEEEvNT_6ParamsE)
        /*0044*/ 	.word	0x00000000
.L_29:


//--------------------- .nv.compat                --------------------------
	.section	.nv.compat,"",@"SHT_CUDA_COMPAT_INFO"
	.align	4
        /*0000*/ 	.byte	0x02, 0x09, 0x01, 0x00, 0x02, 0x02, 0x02, 0x00, 0x02, 0x05, 0x05, 0x00, 0x03, 0x07, 0x01, 0x01
        /*0010*/ 	.byte	0x02, 0x03, 0x01, 0x00, 0x02, 0x06, 0x01, 0x00, 0x04, 0x0b, 0x08, 0x00, 0x09, 0x00, 0x00, 0x00
        /*0020*/ 	.byte	0x00, 0x00, 0x00, 0x00


//--------------------- .nv.info._ZN7cutlass13device_kernelINS_4gemm6kernel13GemmUniversalIN4cute5tupleIJiiiiEEENS1_10collective13CollectiveMmaINS1_35MainloopSm100TmaUmmaWarpSpecializedILi8ELi2ELi4ENS5_IJNS4_1CILi4EEENSA_ILi1EEESC_EEEEENS5_IJNSA_ILi128EEENSA_ILi64EEESF_EEENS_10bfloat16_tENS5_IJlSC_lEEESI_SJ_NS4_8TiledMMAINS4_8MMA_AtomIJNS4_26SM100_MMA_F16BF16_2x1SM_SSISI_SI_fLi128ELi64ELNS4_4UMMA5MajorE0ELSO_0ELNSN_7ScaleInE0ELSP_0EEEEEENS4_6LayoutINS5_IJSC_SC_SC_EEENS5_IJNSA_ILi0EEESU_SU_EEEEENS5_IJNS4_10UnderscoreESX_SX_EEEEENS4_18SM100_TMA_2SM_LOADENS4_14ComposedLayoutINS4_7SwizzleILi3ELi4ELi3EEENS4_18smem_ptr_flag_bitsILi16EEENSS_INS5_IJNSA_ILi8EEESG_EEENS5_IJSG_SC_EEEEEEEvNS4_8identityENS4_28SM100_TMA_2SM_LOAD_MULTICASTES1A_vS1B_EENS_8epilogue10collective18CollectiveEpilogueINS1E_23Sm100TmaWarpSpecializedILi3ELi2ELi16ELb1ELb0EEEJNS5_IJSG_SG_SF_EEENS5_IJNSS_ISG_SC_EENSS_INS5_IJNSA_ILi16EEENSA_ILi2EEEEEENS5_IJSC_NSA_ILi32EEEEEEEEEEESI_SJ_SI_SJ_NS1E_6fusion15FusionCallbacksIS1I_NS1S_17LinearCombinationISI_fSI_fLNS_15FloatRoundStyleE2EEES1J_S1R_JEEENS4_5SM1004TMEM4LOAD26SM100_TMEM_LOAD_32dp32b16xENS4_13SM90_TMA_LOADENS11_INS12_ILi1ELi4ELi3EEES15_NSS_INS5_IJS16_S1L_EEENS5_IJS1L_SC_EEEEEEENS4_39AutoVectorizingCopyWithAssumedAlignmentILi128EEENS4_14SM90_TMA_STOREES27_S29_S29_EEEvvEEEEvNT_6ParamsE --------------------------
	.section	.nv.info._ZN7cutlass13device_kernelINS_4gemm6kernel13GemmUniversalIN4cute5tupleIJiiiiEEENS1_10collective13CollectiveMmaINS1_35MainloopSm100TmaUmmaWarpSpecializedILi8ELi2ELi4ENS5_IJNS4_1CILi4EEENSA_ILi1EEESC_EEEEENS5_IJNSA_ILi128EEENSA_ILi64EEESF_EEENS_10bfloat16_tENS5_IJlSC_lEEESI_SJ_NS4_8TiledMMAINS4_8MMA_AtomIJNS4_26SM100_MMA_F16BF16_2x1SM_SSISI_SI_fLi128ELi64ELNS4_4UMMA5MajorE0ELSO_0ELNSN_7ScaleInE0ELSP_0EEEEEENS4_6LayoutINS5_IJSC_SC_SC_EEENS5_IJNSA_ILi0EEESU_SU_EEEEENS5_IJNS4_10UnderscoreESX_SX_EEEEENS4_18SM100_TMA_2SM_LOADENS4_14ComposedLayoutINS4_7SwizzleILi3ELi4ELi3EEENS4_18smem_ptr_flag_bitsILi16EEENSS_INS5_IJNSA_ILi8EEESG_EEENS5_IJSG_SC_EEEEEEEvNS4_8identityENS4_28SM100_TMA_2SM_LOAD_MULTICASTES1A_vS1B_EENS_8epilogue10collective18CollectiveEpilogueINS1E_23Sm100TmaWarpSpecializedILi3ELi2ELi16ELb1ELb0EEEJNS5_IJSG_SG_SF_EEENS5_IJNSS_ISG_SC_EENSS_INS5_IJNSA_ILi16EEENSA_ILi2EEEEEENS5_IJSC_NSA_ILi32EEEEEEEEEEESI_SJ_SI_SJ_NS1E_6fusion15FusionCallbacksIS1I_NS1S_17LinearCombinationISI_fSI_fLNS_15FloatRoundStyleE2EEES1J_S1R_JEEENS4_5SM1004TMEM4LOAD26SM100_TMEM_LOAD_32dp32b16xENS4_13SM90_TMA_LOADENS11_INS12_ILi1ELi4ELi3EEES15_NSS_INS5_IJS16_S1L_EEENS5_IJS1L_SC_EEEEEEENS4_39AutoVectorizingCopyWithAssumedAlignmentILi128EEENS4_14SM90_TMA_STOREES27_S29_S29_EEEvvEEEEvNT_6ParamsE,"",@"SHT_CUDA_INFO"
	.sectionflags	@""
	.align	4


	//----- nvinfo : EIATTR_CUDA_API_VERSION
	.align		4
        /*0000*/ 	.byte	0x04, 0x37
        /*0002*/ 	.short	(.L_31 - .L_30)
.L_30:
        /*0004*/ 	.word	0x00000082


	//----- nvinfo : EIATTR_KPARAM_INFO
	.align		4
.L_31:
        /*0008*/ 	.byte	0x04, 0x17
        /*000a*/ 	.short	(.L_33 - .L_32)
.L_32:
        /*000c*/ 	.word	0x00000000
        /*0010*/ 	.short	0x0000
        /*0012*/ 	.short	0x0000
        /*0014*/ 	.byte	0x00, 0xf0, 0x01, 0x20


	//----- nvinfo : EIATTR_AT_ENTRY_FRAGMENTS
	.align		4
.L_33:
        /*0018*/ 	.byte	0x04, 0x4f
        /*001a*/ 	.short	(.L_35 - .L_34)


	//   ....[0]....
.L_34:
        /*001c*/ 	.word	0x00000007


	//----- nvinfo : EIATTR_RESERVED_SMEM_USED
	.align		4
.L_35:
        /*0020*/ 	.byte	0x01, 0x41
	.zero		2


	//----- nvinfo : EIATTR_SPARSE_MMA_MASK
	.align		4
        /*0024*/ 	.byte	0x03, 0x50
        /*0026*/ 	.short	0x0000


	//----- nvinfo : EIATTR_TCGEN05_2CTA_USED
	.align		4
        /*0028*/ 	.byte	0x01, 0x52
	.zero		2


	//----- nvinfo : EIATTR_MAXREG_COUNT
	.align		4
        /*002c*/ 	.byte	0x03, 0x1b
        /*002e*/ 	.short	0x00ff


	//----- nvinfo : EIATTR_NUM_BARRIERS
	.align		4
        /*0030*/ 	.byte	0x02, 0x4c
        /*0032*/ 	.byte	0x07
	.zero		1


	//----- nvinfo : EIATTR_EXTERNS
	.align		4
        /*0034*/ 	.byte	0x04, 0x0f
        /*0036*/ 	.short	(.L_37 - .L_36)


	//   ....[0]....
	.align		4
.L_36:
        /*0038*/ 	.word	index@(__assertfail)


	//----- nvinfo : EIATTR_MERCURY_ISA_VERSION
	.align		4
.L_37:
        /*003c*/ 	.byte	0x03, 0x5f
        /*003e*/ 	.short	0x0101


	//----- nvinfo : EIATTR_INT_WARP_WIDE_INSTR_OFFSETS
	.align		4
        /*0040*/ 	.byte	0x04, 0x31
        /*0042*/ 	.short	(.L_39 - .L_38)


	//   ....[0]....
.L_38:
        /*0044*/ 	.word	0x00000dd0


	//   ....[1]....
        /*0048*/ 	.word	0x00000e70


	//   ....[2]....
        /*004c*/ 	.word	0x00004910


	//   ....[3]....
        /*0050*/ 	.word	0x00004940


	//   ....[4]....
        /*0054*/ 	.word	0x00004960


	//   ....[5]....
        /*0058*/ 	.word	0x000054d0


	//   ....[6]....
        /*005c*/ 	.word	0x00005630


	//   ....[7]....
        /*0060*/ 	.word	0x000056e0


	//   ....[8]....
        /*0064*/ 	.word	0x000057f0


	//   ....[9]....
        /*0068*/ 	.word	0x00005920


	//   ....[10]....
        /*006c*/ 	.word	0x000059d0


	//----- nvinfo : EIATTR_COOP_GROUP_MASK_REGIDS
	.align		4
.L_39:
        /*0070*/ 	.byte	0x04, 0x29
        /*0072*/ 	.short	(.L_41 - .L_40)


	//   ....[0]....
.L_40:
        /*0074*/ 	.word	0xffffffff


	//   ....[1]....
        /*0078*/ 	.word	0xffffffff


	//   ....[2]....
        /*007c*/ 	.word	0xffffffff


	//   ....[3]....
        /*0080*/ 	.word	0xffffffff


	//   ....[4]....
        /*0084*/ 	.word	0xffffffff


	//   ....[5]....
        /*0088*/ 	.word	0xffffffff


	//   ....[6]....
        /*008c*/ 	.word	0xffffffff


	//   ....[7]....
        /*0090*/ 	.word	0xffffffff


	//   ....[8]....
        /*0094*/ 	.word	0xffffffff


	//   ....[9]....
        /*0098*/ 	.word	0xffffffff


	//   ....[10]....
        /*009c*/ 	.word	0xffffffff


	//   ....[11]....
        /*00a0*/ 	.word	0xffffffff


	//   ....[12]....
        /*00a4*/ 	.word	0xffffffff


	//   ....[13]....
        /*00a8*/ 	.word	0xffffffff


	//----- nvinfo : EIATTR_COOP_GROUP_INSTR_OFFSETS
	.align		4
.L_41:
        /*00ac*/ 	.byte	0x04, 0x28
        /*00ae*/ 	.short	(.L_43 - .L_42)


	//   ....[0]....
.L_42:
        /*00b0*/ 	.word	0x000000b0


	//   ....[1]....
        /*00b4*/ 	.word	0x00000520


	//   ....[2]....
        /*00b8*/ 	.word	0x00000760


	//   ....[3]....
        /*00bc*/ 	.word	0x000008d0


	//   ....[4]....
        /*00c0*/ 	.word	0x000009c0


	//   ....[5]....
        /*00c4*/ 	.word	0x00000b20


	//   ....[6]....
        /*00c8*/ 	.word	0x00000cb0


	//   ....[7]....
        /*00cc*/ 	.word	0x00000ef0


	//   ....[8]....
        /*00d0*/ 	.word	0x00002430


	//   ....[9]....
        /*00d4*/ 	.word	0x00003530


	//   ....[10]....
        /*00d8*/ 	.word	0x00003a00


	//   ....[11]....
        /*00dc*/ 	.word	0x00003a30


	//   ....[12]....
        /*00e0*/ 	.word	0x00004810


	//   ....[13]....
        /*00e4*/ 	.word	0x00004a20


	//----- nvinfo : EIATTR_VRC_CTA_INIT_COUNT
	.align		4
.L_43:
        /*00e8*/ 	.byte	0x02, 0x4a
        /*00ea*/ 	.byte	0x80
	.zero		1


	//----- nvinfo : EIATTR_SYSCALL_OFFSETS
	.align		4
        /*00ec*/ 	.byte	0x04, 0x46
        /*00ee*/ 	.short	(.L_45 - .L_44)


	//   ....[0]....
.L_44:
        /*00f0*/ 	.word	0x00006650


	//   ....[1]....
        /*00f4*/ 	.word	0x00006740


	//   ....[2]....
        /*00f8*/ 	.word	0x00006f60


	//   ....[3]....
        /*00fc*/ 	.word	0x000078f0


	//----- nvinfo : EIATTR_MBARRIER_INSTR_OFFSETS
	.align		4
.L_45:
        /*0100*/ 	.byte	0x04, 0x39
        /*0102*/ 	.short	(.L_47 - .L_46)


	//   ....[0]....
.L_46:
        /*0104*/ 	.word	0x00000650
        /*0108*/ 	.word	0x000000ff
        /*010c*/ 	.word	0x00000000
        /*0110*/ 	.short	0x0100
        /*0112*/ 	.byte	0x04
	.zero		1


	//   ....[1]....
        /*0114*/ 	.word	0x00000660
        /*0118*/ 	.word	0x000000ff
        /*011c*/ 	.word	0x00000040
        /*0120*/ 	.short	0x0100
        /*0122*/ 	.byte	0x04
	.zero		1


	//   ....[2]....
        /*0124*/ 	.word	0x00000670
        /*0128*/ 	.word	0x000000ff
        /*012c*/ 	.word	0x00000008
        /*0130*/ 	.short	0x0100
        /*0132*/ 	.byte	0x04
	.zero		1


	//   ....[3]....
        /*0134*/ 	.word	0x00000680
        /*0138*/ 	.word	0x000000ff
        /*013c*/ 	.word	0x00000048
        /*0140*/ 	.short	0x0100
        /*0142*/ 	.byte	0x04
	.zero		1


	//   ....[4]....
        /*0144*/ 	.word	0x00000690
        /*0148*/ 	.word	0x000000ff
        /*014c*/ 	.word	0x00000010
        /*0150*/ 	.short	0x0100
        /*0152*/ 	.byte	0x04
	.zero		1


	//   ....[5]....
        /*0154*/ 	.word	0x000006a0
        /*0158*/ 	.word	0x000000ff
        /*015c*/ 	.word	0x00000050
        /*0160*/ 	.short	0x0100
        /*0162*/ 	.byte	0x04
	.zero		1


	//   ....[6]....
        /*0164*/ 	.word	0x000006b0
        /*0168*/ 	.word	0x000000ff
        /*016c*/ 	.word	0x00000018
        /*0170*/ 	.short	0x0100
        /*0172*/ 	.byte	0x04
	.zero		1


	//   ....[7]....
        /*0174*/ 	.word	0x000006c0
        /*0178*/ 	.word	0x000000ff
        /*017c*/ 	.word	0x00000058
        /*0180*/ 	.short	0x0100
        /*0182*/ 	.byte	0x04
	.zero		1


	//   ....[8]....
        /*0184*/ 	.word	0x000006d0
        /*0188*/ 	.word	0x000000ff
        /*018c*/ 	.word	0x00000020
        /*0190*/ 	.short	0x0100
        /*0192*/ 	.byte	0x04
	.zero		1


	//   ....[9]....
        /*0194*/ 	.word	0x000006e0
        /*0198*/ 	.word	0x000000ff
        /*019c*/ 	.word	0x00000060
        /*01a0*/ 	.short	0x0100
        /*01a2*/ 	.byte	0x04
	.zero		1


	//   ....[10]....
        /*01a4*/ 	.word	0x000006f0
        /*01a8*/ 	.word	0x000000ff
        /*01ac*/ 	.word	0x00000028
        /*01b0*/ 	.short	0x0100
        /*01b2*/ 	.byte	0x04
	.zero		1


	//   ....[11]....
        /*01b4*/ 	.word	0x00000700
        /*01b8*/ 	.word	0x000000ff
        /*01bc*/ 	.word	0x00000068
        /*01c0*/ 	.short	0x0100
        /*01c2*/ 	.byte	0x04
	.zero		1


	//   ....[12]....
        /*01c4*/ 	.word	0x00000710
        /*01c8*/ 	.word	0x000000ff
        /*01cc*/ 	.word	0x00000030
        /*01d0*/ 	.short	0x0100
        /*01d2*/ 	.byte	0x04
	.zero		1


	//   ....[13]....
        /*01d4*/ 	.word	0x00000720
        /*01d8*/ 	.word	0x000000ff
        /*01dc*/ 	.word	0x00000070
        /*01e0*/ 	.short	0x0100
        /*01e2*/ 	.byte	0x04
	.zero		1


	//   ....[14]....
        /*01e4*/ 	.word	0x00000730
        /*01e8*/ 	.word	0x000000ff
        /*01ec*/ 	.word	0x00000038
        /*01f0*/ 	.short	0x0100
        /*01f2*/ 	.byte	0x04
	.zero		1


	//   ....[15]....
        /*01f4*/ 	.word	0x00000740
        /*01f8*/ 	.word	0x000000ff
        /*01fc*/ 	.word	0x00000078
        /*0200*/ 	.short	0x0100
        /*0202*/ 	.byte	0x04
	.zero		1


	//   ....[16]....
        /*0204*/ 	.word	0x00000860
        /*0208*/ 	.word	0x000000ff
        /*020c*/ 	.word	0x00000080
        /*0210*/ 	.short	0x0100
        /*0212*/ 	.byte	0x04
	.zero		1


	//   ....[17]....
        /*0214*/ 	.word	0x00000870
        /*0218*/ 	.word	0x000000ff
        /*021c*/ 	.word	0x00000098
        /*0220*/ 	.short	0x0100
        /*0222*/ 	.byte	0x04
	.zero		1


	//   ....[18]....
        /*0224*/ 	.word	0x00000880
        /*0228*/ 	.word	0x000000ff
        /*022c*/ 	.word	0x00000088
        /*0230*/ 	.short	0x0100
        /*0232*/ 	.byte	0x04
	.zero		1


	//   ....[19]....
        /*0234*/ 	.word	0x00000890
        /*0238*/ 	.word	0x000000ff
        /*023c*/ 	.word	0x000000a0
        /*0240*/ 	.short	0x0100
        /*0242*/ 	.byte	0x04
	.zero		1


	//   ....[20]....
        /*0244*/ 	.word	0x000008a0
        /*0248*/ 	.word	0x000000ff
        /*024c*/ 	.word	0x00000090
        /*0250*/ 	.short	0x0100
        /*0252*/ 	.byte	0x04
	.zero		1


	//   ....[21]....
        /*0254*/ 	.word	0x000008b0
        /*0258*/ 	.word	0x000000ff
        /*025c*/ 	.word	0x000000a8
        /*0260*/ 	.short	0x0100
        /*0262*/ 	.byte	0x04
	.zero		1


	//   ....[22]....
        /*0264*/ 	.word	0x00000990
        /*0268*/ 	.word	0x000000ff
        /*026c*/ 	.word	0x000000b0
        /*0270*/ 	.short	0x0100
        /*0272*/ 	.byte	0x06
	.zero		1


	//   ....[23]....
        /*0274*/ 	.word	0x000009a0
        /*0278*/ 	.word	0x000000ff
        /*027c*/ 	.word	0x000000b8
        /*0280*/ 	.short	0x0100
        /*0282*/ 	.byte	0x06
	.zero		1


	//   ....[24]....
        /*0284*/ 	.word	0x00000ad0
        /*0288*/ 	.word	0x000000ff
        /*028c*/ 	.word	0x000000c0
        /*0290*/ 	.short	0x0100
        /*0292*/ 	.byte	0x06
	.zero		1


	//   ....[25]....
        /*0294*/ 	.word	0x00000ae0
        /*0298*/ 	.word	0x000000ff
        /*029c*/ 	.word	0x000000d0
        /*02a0*/ 	.short	0x0100
        /*02a2*/ 	.byte	0x06
	.zero		1


	//   ....[26]....
        /*02a4*/ 	.word	0x00000af0
        /*02a8*/ 	.word	0x000000ff
        /*02ac*/ 	.word	0x000000c8
        /*02b0*/ 	.short	0x0100
        /*02b2*/ 	.byte	0x06
	.zero		1


	//   ....[27]....
        /*02b4*/ 	.word	0x00000b00
        /*02b8*/ 	.word	0x000000ff
        /*02bc*/ 	.word	0x000000d8
        /*02c0*/ 	.short	0x0100
        /*02c2*/ 	.byte	0x06
	.zero		1


	//   ....[28]....
        /*02c4*/ 	.word	0x00000c20
        /*02c8*/ 	.word	0x000000ff
        /*02cc*/ 	.word	0x000000e0
        /*02d0*/ 	.short	0x0100
        /*02d2*/ 	.byte	0x04
	.zero		1


	//   ....[29]....
        /*02d4*/ 	.word	0x00000c30
        /*02d8*/ 	.word	0x000000ff
        /*02dc*/ 	.word	0x00000100
        /*02e0*/ 	.short	0x0100
        /*02e2*/ 	.byte	0x04
	.zero		1


	//   ....[30]....
        /*02e4*/ 	.word	0x00000c40
        /*02e8*/ 	.word	0x000000ff
        /*02ec*/ 	.word	0x000000e8
        /*02f0*/ 	.short	0x0100
        /*02f2*/ 	.byte	0x04
	.zero		1


	//   ....[31]....
        /*02f4*/ 	.word	0x00000c50
        /*02f8*/ 	.word	0x000000ff
        /*02fc*/ 	.word	0x00000108
        /*0300*/ 	.short	0x0100
        /*0302*/ 	.byte	0x04
	.zero		1


	//   ....[32]....
        /*0304*/ 	.word	0x00000c60
        /*0308*/ 	.word	0x000000ff
        /*030c*/ 	.word	0x000000f0
        /*0310*/ 	.short	0x0100
        /*0312*/ 	.byte	0x04
	.zero		1


	//   ....[33]....
        /*0314*/ 	.word	0x00000c70
        /*0318*/ 	.word	0x000000ff
        /*031c*/ 	.word	0x00000110
        /*0320*/ 	.short	0x0100
        /*0322*/ 	.byte	0x04
	.zero		1


	//   ....[34]....
        /*0324*/ 	.word	0x00000c80
        /*0328*/ 	.word	0x000000ff
        /*032c*/ 	.word	0x000000f8
        /*0330*/ 	.short	0x0100
        /*0332*/ 	.byte	0x04
	.zero		1


	//   ....[35]....
        /*0334*/ 	.word	0x00000c90
        /*0338*/ 	.word	0x000000ff
        /*033c*/ 	.word	0x00000118
        /*0340*/ 	.short	0x0100
        /*0342*/ 	.byte	0x04
	.zero		1


	//   ....[36]....
        /*0344*/ 	.word	0x00000d80
        /*0348*/ 	.word	0x000000ff
        /*034c*/ 	.word	0x00000120
        /*0350*/ 	.short	0x0100
        /*0352*/ 	.byte	0x04
	.zero		1


	//   ....[37]....
        /*0354*/ 	.word	0x00000d90
        /*0358*/ 	.word	0x000000ff
        /*035c*/ 	.word	0x00000130
        /*0360*/ 	.short	0x0100
        /*0362*/ 	.byte	0x04
	.zero		1


	//   ....[38]....
        /*0364*/ 	.word	0x00000da0
        /*0368*/ 	.word	0x000000ff
        /*036c*/ 	.word	0x00000128
        /*0370*/ 	.short	0x0100
        /*0372*/ 	.byte	0x04
	.zero		1


	//   ....[39]....
        /*0374*/ 	.word	0x00000db0
        /*0378*/ 	.word	0x000000ff
        /*037c*/ 	.word	0x00000138
        /*0380*/ 	.short	0x0100
        /*0382*/ 	.byte	0x04
	.zero		1


	//   ....[40]....
        /*0384*/ 	.word	0x00000eb0
        /*0388*/ 	.word	0x000000ff
        /*038c*/ 	.word	0x00000140
        /*0390*/ 	.short	0x0100
        /*0392*/ 	.byte	0x06
	.zero		1


	//   ....[41]....
        /*0394*/ 	.word	0x00001a80
        /*0398*/ 	.word	0x00000000
        /*039c*/ 	.word	0x00000130
        /*03a0*/ 	.short	0x010a
        /*03a2*/ 	.byte	0xff
	.zero		1


	//   ....[42]....
        /*03a4*/ 	.word	0x00001ab0
        /*03a8*/ 	.word	0x00000000
        /*03ac*/ 	.word	0x00000120
        /*03b0*/ 	.short	0x0101
        /*03b2*/ 	.byte	0xff
	.zero		1


	//   ....[43]....
        /*03b4*/ 	.word	0x00001b70
        /*03b8*/ 	.word	0x000000ff
        /*03bc*/ 	.word	0x00000040
        /*03c0*/ 	.short	0x010a
        /*03c2*/ 	.byte	0x04
	.zero		1


	//   ....[44]....
        /*03c4*/ 	.word	0x00001c40
        /*03c8*/ 	.word	0x000000ff
        /*03cc*/ 	.word	0x00000040
        /*03d0*/ 	.short	0x010a
        /*03d2*/ 	.byte	0x21
	.zero		1


	//   ....[45]....
        /*03d4*/ 	.word	0x00001df0
        /*03d8*/ 	.word	0x000000ff
        /*03dc*/ 	.word	0x00000040
        /*03e0*/ 	.short	0x010a
        /*03e2*/ 	.byte	0x05
	.zero		1


	//   ....[46]....
        /*03e4*/ 	.word	0x00001fd0
        /*03e8*/ 	.word	0x000000ff
        /*03ec*/ 	.word	0x000000b8
        /*03f0*/ 	.short	0x0101
        /*03f2*/ 	.byte	0x0e
	.zero		1


	//   ....[47]....
        /*03f4*/ 	.word	0x00001ff0
        /*03f8*/ 	.word	0x000000ff
        /*03fc*/ 	.word	0x00000040
        /*0400*/ 	.short	0x010a
        /*0402*/ 	.byte	0x04
	.zero		1


	//   ....[48]....
        /*0404*/ 	.word	0x00002070
        /*0408*/ 	.word	0x000000ff
        /*040c*/ 	.word	0x00000040
        /*0410*/ 	.short	0x010a
        /*0412*/ 	.byte	0x07
	.zero		1


	//   ....[49]....
        /*0414*/ 	.word	0x000021b0
        /*0418*/ 	.word	0x000000ff
        /*041c*/ 	.word	0x00000040
        /*0420*/ 	.short	0x010a
        /*0422*/ 	.byte	0x04
	.zero		1


	//   ....[50]....
        /*0424*/ 	.word	0x00002460
        /*0428*/ 	.word	0x00000003
        /*042c*/ 	.word	0x000000c0
        /*0430*/ 	.short	0x010a
        /*0432*/ 	.byte	0xff
	.zero		1


	//   ....[51]....
        /*0434*/ 	.word	0x000025b0
        /*0438*/ 	.word	0x00000000
        /*043c*/ 	.word	0x00000000
        /*0440*/ 	.short	0x0101
        /*0442*/ 	.byte	0xff
	.zero		1


	//   ....[52]....
        /*0444*/ 	.word	0x00002b70
        /*0448*/ 	.word	0x000000ff
        /*044c*/ 	.word	0x00000000
        /*0450*/ 	.short	0x010a
        /*0452*/ 	.byte	0x04
	.zero		1


	//   ....[53]....
        /*0454*/ 	.word	0x00002c00
        /*0458*/ 	.word	0x000000ff
        /*045c*/ 	.word	0x00000000
        /*0460*/ 	.short	0x010a
        /*0462*/ 	.byte	0x05
	.zero		1


	//   ....[54]....
        /*0464*/ 	.word	0x00002c90
        /*0468*/ 	.word	0x000000ff
        /*046c*/ 	.word	0x00000000
        /*0470*/ 	.short	0x010a
        /*0472*/ 	.byte	0x05
	.zero		1


	//   ....[55]....
        /*0474*/ 	.word	0x00002d20
        /*0478*/ 	.word	0x000000ff
        /*047c*/ 	.word	0x00000000
        /*0480*/ 	.short	0x010a
        /*0482*/ 	.byte	0x05
	.zero		1


	//   ....[56]....
        /*0484*/ 	.word	0x00002db0
        /*0488*/ 	.word	0x000000ff
        /*048c*/ 	.word	0x00000000
        /*0490*/ 	.short	0x010a
        /*0492*/ 	.byte	0x05
	.zero		1


	//   ....[57]....
        /*0494*/ 	.word	0x00002e40
        /*0498*/ 	.word	0x000000ff
        /*049c*/ 	.word	0x00000000
        /*04a0*/ 	.short	0x010a
        /*04a2*/ 	.byte	0x05
	.zero		1


	//   ....[58]....
        /*04a4*/ 	.word	0x00002ed0
        /*04a8*/ 	.word	0x000000ff
        /*04ac*/ 	.word	0x00000000
        /*04b0*/ 	.short	0x010a
        /*04b2*/ 	.byte	0x05
	.zero		1


	//   ....[59]....
        /*04b4*/ 	.word	0x00002f70
        /*04b8*/ 	.word	0x00000000
        /*04bc*/ 	.word	0x00000000
        /*04c0*/ 	.short	0x010a
        /*04c2*/ 	.byte	0xff
	.zero		1


	//   ....[60]....
        /*04c4*/ 	.word	0x00003090
        /*04c8*/ 	.word	0x00000000
        /*04cc*/ 	.word	0x00000120
        /*04d0*/ 	.short	0x010a
        /*04d2*/ 	.byte	0xff
	.zero		1


	//   ....[61]....
        /*04d4*/ 	.word	0x00003100
        /*04d8*/ 	.word	0x00000000
        /*04dc*/ 	.word	0x00000000
        /*04e0*/ 	.short	0x0101
        /*04e2*/ 	.byte	0xff
	.zero		1


	//   ....[62]....
        /*04e4*/ 	.word	0x00003120
        /*04e8*/ 	.word	0x000000ff
        /*04ec*/ 	.word	0x000000d0
        /*04f0*/ 	.short	0x010a
        /*04f2*/ 	.byte	0x04
	.zero		1


	//   ....[63]....
        /*04f4*/ 	.word	0x00003240
        /*04f8*/ 	.word	0x00000000
        /*04fc*/ 	.word	0x000000c0
        /*0500*/ 	.short	0x010a
        /*0502*/ 	.byte	0xff
	.zero		1


	//   ....[64]....
        /*0504*/ 	.word	0x00003340
        /*0508*/ 	.word	0x00000000
        /*050c*/ 	.word	0x00000000
        /*0510*/ 	.short	0x0101
        /*0512*/ 	.byte	0xff
	.zero		1


	//   ....[65]....
        /*0514*/ 	.word	0x000033d0
        /*0518*/ 	.word	0x000000ff
        /*051c*/ 	.word	0x000000d0
        /*0520*/ 	.short	0x0106
        /*0522*/ 	.byte	0x04
	.zero		1


	//   ....[66]....
        /*0524*/ 	.word	0x000033f0
        /*0528*/ 	.word	0x000000ff
        /*052c*/ 	.word	0x000000d0
        /*0530*/ 	.short	0x010a
        /*0532*/ 	.byte	0x04
	.zero		1


	//   ....[67]....
        /*0534*/ 	.word	0x00003480
        /*0538*/ 	.word	0x000000ff
        /*053c*/ 	.word	0x000000d0
        /*0540*/ 	.short	0x0106
        /*0542*/ 	.byte	0x07
	.zero		1


	//   ....[68]....
        /*0544*/ 	.word	0x000034c0
        /*0548*/ 	.word	0x00000000
        /*054c*/ 	.word	0x000000d0
        /*0550*/ 	.short	0x010a
        /*0552*/ 	.byte	0xff
	.zero		1


	//   ....[69]....
        /*0554*/ 	.word	0x00003700
        /*0558*/ 	.word	0x000000ff
        /*055c*/ 	.word	0x00000008
        /*0560*/ 	.short	0x010a
        /*0562*/ 	.byte	0x05
	.zero		1


	//   ....[70]....
        /*0564*/ 	.word	0x00003720
        /*0568*/ 	.word	0x000000ff
        /*056c*/ 	.word	0x00000008
        /*0570*/ 	.short	0x010a
        /*0572*/ 	.byte	0x05
	.zero		1


	//   ....[71]....
        /*0574*/ 	.word	0x000038b0
        /*0578*/ 	.word	0x000000ff
        /*057c*/ 	.word	0x00000008
        /*0580*/ 	.short	0x010a
        /*0582*/ 	.byte	0x05
	.zero		1


	//   ....[72]....
        /*0584*/ 	.word	0x000038d0
        /*0588*/ 	.word	0x000000ff
        /*058c*/ 	.word	0x00000008
        /*0590*/ 	.short	0x010a
        /*0592*/ 	.byte	0x05
	.zero		1


	//   ....[73]....
        /*0594*/ 	.word	0x00003990
        /*0598*/ 	.word	0x000000ff
        /*059c*/ 	.word	0x00000000
        /*05a0*/ 	.short	0x0101
        /*05a2*/ 	.byte	0x04
	.zero		1


	//   ....[74]....
        /*05a4*/ 	.word	0x00003d50
        /*05a8*/ 	.word	0x00000000
        /*05ac*/ 	.word	0x000000c0
        /*05b0*/ 	.short	0x010a
        /*05b2*/ 	.byte	0xff
	.zero		1


	//   ....[75]....
        /*05b4*/ 	.word	0x00003e10
        /*05b8*/ 	.word	0x00000000
        /*05bc*/ 	.word	0x00000000
        /*05c0*/ 	.short	0x0101
        /*05c2*/ 	.byte	0xff
	.zero		1


	//   ....[76]....
        /*05c4*/ 	.word	0x00003ed0
        /*05c8*/ 	.word	0x000000ff
        /*05cc*/ 	.word	0x00000000
        /*05d0*/ 	.short	0x010a
        /*05d2*/ 	.byte	0x04
	.zero		1


	//   ....[77]....
        /*05d4*/ 	.word	0x00003ee0
        /*05d8*/ 	.word	0x000000ff
        /*05dc*/ 	.word	0x00000100
        /*05e0*/ 	.short	0x010a
        /*05e2*/ 	.byte	0x2e
	.zero		1


	//   ....[78]....
        /*05e4*/ 	.word	0x00003f90
        /*05e8*/ 	.word	0x000000ff
        /*05ec*/ 	.word	0x00000000
        /*05f0*/ 	.short	0x010a
        /*05f2*/ 	.byte	0x07
	.zero		1


	//   ....[79]....
        /*05f4*/ 	.word	0x000040c0
        /*05f8*/ 	.word	0x000000ff
        /*05fc*/ 	.word	0x00000000
        /*0600*/ 	.short	0x010a
        /*0602*/ 	.byte	0x04
	.zero		1


	//   ....[80]....
        /*0604*/ 	.word	0x00004500
        /*0608*/ 	.word	0x000000ff
        /*060c*/ 	.word	0x00000000
        /*0610*/ 	.short	0x010a
        /*0612*/ 	.byte	0x04
	.zero		1


	//   ....[81]....
        /*0614*/ 	.word	0x00004590
        /*0618*/ 	.word	0x000000ff
        /*061c*/ 	.word	0x00000000
        /*0620*/ 	.short	0x010a
        /*0622*/ 	.byte	0x05
	.zero		1


	//   ....[82]....
        /*0624*/ 	.word	0x00004620
        /*0628*/ 	.word	0x000000ff
        /*062c*/ 	.word	0x00000000
        /*0630*/ 	.short	0x010a
        /*0632*/ 	.byte	0x05
	.zero		1


	//   ....[83]....
        /*0634*/ 	.word	0x000046c0
        /*0638*/ 	.word	0x00000000
        /*063c*/ 	.word	0x00000000
        /*0640*/ 	.short	0x010a
        /*0642*/ 	.byte	0xff
	.zero		1


	//   ....[84]....
        /*0644*/ 	.word	0x00004700
        /*0648*/ 	.word	0x00000000
        /*064c*/ 	.word	0x00000000
        /*0650*/ 	.short	0x010a
        /*0652*/ 	.byte	0xff
	.zero		1


	//   ....[85]....
        /*0654*/ 	.word	0x00004770
        /*0658*/ 	.word	0x000000ff
        /*065c*/ 	.word	0x00000000
        /*0660*/ 	.short	0x0101
        /*0662*/ 	.byte	0x04
	.zero		1


	//   ....[86]....
        /*0664*/ 	.word	0x000047b0
        /*0668*/ 	.word	0x000000ff
        /*066c*/ 	.word	0x00000140
        /*0670*/ 	.short	0x010a
        /*0672*/ 	.byte	0x29
	.zero		1


	//   ....[87]....
        /*0674*/ 	.word	0x00004800
        /*0678*/ 	.word	0x000000ff
        /*067c*/ 	.word	0x00000000
        /*0680*/ 	.short	0x0101
        /*0682*/ 	.byte	0x04
	.zero		1


	//   ....[88]....
        /*0684*/ 	.word	0x00004ca0
        /*0688*/ 	.word	0x00000008
        /*068c*/ 	.word	0x000000c0
        /*0690*/ 	.short	0x010a
        /*0692*/ 	.byte	0xff
	.zero		1


	//   ....[89]....
        /*0694*/ 	.word	0x00004e10
        /*0698*/ 	.word	0x00000000
        /*069c*/ 	.word	0x00000000
        /*06a0*/ 	.short	0x0101
        /*06a2*/ 	.byte	0xff
	.zero		1


	//   ....[90]....
        /*06a4*/ 	.word	0x000052e0
        /*06a8*/ 	.word	0x000000ff
        /*06ac*/ 	.word	0x000000b8
        /*06b0*/ 	.short	0x010a
        /*06b2*/ 	.byte	0x15
	.zero		1


	//   ....[91]....
        /*06b4*/ 	.word	0x000054b0
        /*06b8*/ 	.word	0x000000ff
        /*06bc*/ 	.word	0x00000098
        /*06c0*/ 	.short	0x010a
        /*06c2*/ 	.byte	0x04
	.zero		1


	//   ....[92]....
        /*06c4*/ 	.word	0x00005700
        /*06c8*/ 	.word	0x000000ff
        /*06cc*/ 	.word	0x00000080
        /*06d0*/ 	.short	0x010b
        /*06d2*/ 	.byte	0x04
	.zero		1


	//   ....[93]....
        /*06d4*/ 	.word	0x00005710
        /*06d8*/ 	.word	0x000000ff
        /*06dc*/ 	.word	0x00000000
        /*06e0*/ 	.short	0x0101
        /*06e2*/ 	.byte	0x07
	.zero		1


	//   ....[94]....
        /*06e4*/ 	.word	0x00005720
        /*06e8*/ 	.word	0x000000ff
        /*06ec*/ 	.word	0x00000098
        /*06f0*/ 	.short	0x010a
        /*06f2*/ 	.byte	0x05
	.zero		1


	//   ....[95]....
        /*06f4*/ 	.word	0x000059f0
        /*06f8*/ 	.word	0x000000ff
        /*06fc*/ 	.word	0x00000080
        /*0700*/ 	.short	0x010b
        /*0702*/ 	.byte	0x05
	.zero		1


	//   ....[96]....
        /*0704*/ 	.word	0x00005a00
        /*0708*/ 	.word	0x000000ff
        /*070c*/ 	.word	0x00000000
        /*0710*/ 	.short	0x0101
        /*0712*/ 	.byte	0x04
	.zero		1


	//   ....[97]....
        /*0714*/ 	.word	0x00005a50
        /*0718*/ 	.word	0x000000ff
        /*071c*/ 	.word	0x00000000
        /*0720*/ 	.short	0x010a
        /*0722*/ 	.byte	0x04
	.zero		1


	//   ....[98]....
        /*0724*/ 	.word	0x00005ae0
        /*0728*/ 	.word	0x000000ff
        /*072c*/ 	.word	0x00000000
        /*0730*/ 	.short	0x010a
        /*0732*/ 	.byte	0x05
	.zero		1


	//   ....[99]....
        /*0734*/ 	.word	0x00005b80
        /*0738*/ 	.word	0x00000000
        /*073c*/ 	.word	0x00000000
        /*0740*/ 	.short	0x010a
        /*0742*/ 	.byte	0xff
	.zero		1


	//   ....[100]....
        /*0744*/ 	.word	0x00005ec0
        /*0748*/ 	.word	0x00000000
        /*074c*/ 	.word	0x000000c0
        /*0750*/ 	.short	0x010a
        /*0752*/ 	.byte	0xff
	.zero		1


	//   ....[101]....
        /*0754*/ 	.word	0x00005f90
        /*0758*/ 	.word	0x00000000
        /*075c*/ 	.word	0x00000000
        /*0760*/ 	.short	0x0101
        /*0762*/ 	.byte	0xff
	.zero		1


	//   ....[102]....
        /*0764*/ 	.word	0x00006bf0
        /*0768*/ 	.word	0x00000000
        /*076c*/ 	.word	0x00000080
        /*0770*/ 	.short	0x010a
        /*0772*/ 	.byte	0xff
	.zero		1


	//   ....[103]....
        /*0774*/ 	.word	0x00006c20
        /*0778*/ 	.word	0x00000035
        /*077c*/ 	.word	0x000000e0
        /*0780*/ 	.short	0x010a
        /*0782*/ 	.byte	0xff
	.zero		1


	//   ....[104]....
        /*0784*/ 	.word	0x00006d30
        /*0788*/ 	.word	0x00000000
        /*078c*/ 	.word	0x00000080
        /*0790*/ 	.short	0x010a
        /*0792*/ 	.byte	0xff
	.zero		1


	//   ....[105]....
        /*0794*/ 	.word	0x00006e40
        /*0798*/ 	.word	0x00000035
        /*079c*/ 	.word	0x000000e0
        /*07a0*/ 	.short	0x010a
        /*07a2*/ 	.byte	0xff
	.zero		1


	//   ....[106]....
        /*07a4*/ 	.word	0x00007660
        /*07a8*/ 	.word	0x00000000
        /*07ac*/ 	.word	0x00000000
        /*07b0*/ 	.short	0x0101
        /*07b2*/ 	.byte	0xff
	.zero		1


	//   ....[107]....
        /*07b4*/ 	.word	0x00007670
        /*07b8*/ 	.word	0x00000002
        /*07bc*/ 	.word	0x00000080
        /*07c0*/ 	.short	0x010a
        /*07c2*/ 	.byte	0xff
	.zero		1


	//   ....[108]....
        /*07c4*/ 	.word	0x00007730
        /*07c8*/ 	.word	0x00000002
        /*07cc*/ 	.word	0x00000080
        /*07d0*/ 	.short	0x010a
        /*07d2*/ 	.byte	0xff
	.zero		1


	//   ....[109]....
        /*07d4*/ 	.word	0x00007a90
        /*07d8*/ 	.word	0x00000035
        /*07dc*/ 	.word	0x00000000
        /*07e0*/ 	.short	0x0101
        /*07e2*/ 	.byte	0xff
	.zero		1


	//   ....[110]....
        /*07e4*/ 	.word	0x00008060
        /*07e8*/ 	.word	0x00000000
        /*07ec*/ 	.word	0x00000000
        /*07f0*/ 	.short	0x0101
        /*07f2*/ 	.byte	0xff
	.zero		1


	//   ....[111]....
        /*07f4*/ 	.word	0x00008310
        /*07f8*/ 	.word	0x000000ff
        /*07fc*/ 	.word	0x00000000
        /*0800*/ 	.short	0x0101
        /*0802*/ 	.byte	0x04
	.zero		1


	//   ....[112]....
        /*0804*/ 	.word	0x00008330
        /*0808*/ 	.word	0x00000000
        /*080c*/ 	.word	0x00000130
        /*0810*/ 	.short	0x010a
        /*0812*/ 	.byte	0xff
	.zero		1


	//   ....[113]....
        /*0814*/ 	.word	0x00008390
        /*0818*/ 	.word	0x00000000
        /*081c*/ 	.word	0x00000040
        /*0820*/ 	.short	0x010a
        /*0822*/ 	.byte	0xff
	.zero		1


	//   ....[114]....
        /*0824*/ 	.word	0x000083f0
        /*0828*/ 	.word	0x00000000
        /*082c*/ 	.word	0x00000040
        /*0830*/ 	.short	0x010a
        /*0832*/ 	.byte	0xff
	.zero		1


	//   ....[115]....
        /*0834*/ 	.word	0x00008440
        /*0838*/ 	.word	0x00000003
        /*083c*/ 	.word	0x000000c0
        /*0840*/ 	.short	0x010a
        /*0842*/ 	.byte	0xff
	.zero		1


	//   ....[116]....
        /*0844*/ 	.word	0x000084a0
        /*0848*/ 	.word	0x00000000
        /*084c*/ 	.word	0x00000000
        /*0850*/ 	.short	0x010a
        /*0852*/ 	.byte	0xff
	.zero		1


	//   ....[117]....
        /*0854*/ 	.word	0x00008500
        /*0858*/ 	.word	0x00000000
        /*085c*/ 	.word	0x00000000
        /*0860*/ 	.short	0x010a
        /*0862*/ 	.byte	0xff
	.zero		1


	//   ....[118]....
        /*0864*/ 	.word	0x00008560
        /*0868*/ 	.word	0x00000000
        /*086c*/ 	.word	0x00000000
        /*0870*/ 	.short	0x010a
        /*0872*/ 	.byte	0xff
	.zero		1


	//   ....[119]....
        /*0874*/ 	.word	0x000085c0
        /*0878*/ 	.word	0x00000000
        /*087c*/ 	.word	0x00000000
        /*0880*/ 	.short	0x010a
        /*0882*/ 	.byte	0xff
	.zero		1


	//   ....[120]....
        /*0884*/ 	.word	0x00008620
        /*0888*/ 	.word	0x00000000
        /*088c*/ 	.word	0x00000000
        /*0890*/ 	.short	0x010a
        /*0892*/ 	.byte	0xff
	.zero		1


	//   ....[121]....
        /*0894*/ 	.word	0x00008680
        /*0898*/ 	.word	0x00000000
        /*089c*/ 	.word	0x00000000
        /*08a0*/ 	.short	0x010a
        /*08a2*/ 	.byte	0xff
	.zero		1


	//   ....[122]....
        /*08a4*/ 	.word	0x000086e0
        /*08a8*/ 	.word	0x00000000
        /*08ac*/ 	.word	0x00000000
        /*08b0*/ 	.short	0x010a
        /*08b2*/ 	.byte	0xff
	.zero		1


	//   ....[123]....
        /*08b4*/ 	.word	0x00008730
        /*08b8*/ 	.word	0x00000000
        /*08bc*/ 	.word	0x00000120
        /*08c0*/ 	.short	0x010a
        /*08c2*/ 	.byte	0xff
	.zero		1


	//   ....[124]....
        /*08c4*/ 	.word	0x00008790
        /*08c8*/ 	.word	0x00000000
        /*08cc*/ 	.word	0x000000d0
        /*08d0*/ 	.short	0x010a
        /*08d2*/ 	.byte	0xff
	.zero		1


	//   ....[125]....
        /*08d4*/ 	.word	0x000087e0
        /*08d8*/ 	.word	0x00000000
        /*08dc*/ 	.word	0x000000c0
        /*08e0*/ 	.short	0x010a
        /*08e2*/ 	.byte	0xff
	.zero		1


	//   ....[126]....
        /*08e4*/ 	.word	0x00008840
        /*08e8*/ 	.word	0x00000000
        /*08ec*/ 	.word	0x000000d0
        /*08f0*/ 	.short	0x010a
        /*08f2*/ 	.byte	0xff
	.zero		1


	//   ....[127]....
        /*08f4*/ 	.word	0x000088a0
        /*08f8*/ 	.word	0x00000005
        /*08fc*/ 	.word	0x00000008
        /*0900*/ 	.short	0x010a
        /*0902*/ 	.byte	0xff
	.zero		1


	//   ....[128]....
        /*0904*/ 	.word	0x00008980
        /*0908*/ 	.word	0x00000003
        /*090c*/ 	.word	0x00000008
        /*0910*/ 	.short	0x010a
        /*0912*/ 	.byte	0xff
	.zero		1


	//   ....[129]....
        /*0914*/ 	.word	0x000089d0
        /*0918*/ 	.word	0x00000000
        /*091c*/ 	.word	0x000000c0
        /*0920*/ 	.short	0x010a
        /*0922*/ 	.byte	0xff
	.zero		1


	//   ....[130]....
        /*0924*/ 	.word	0x00008a30
        /*0928*/ 	.word	0x00000000
        /*092c*/ 	.word	0x00000100
        /*0930*/ 	.short	0x010a
        /*0932*/ 	.byte	0xff
	.zero		1


	//   ....[131]....
        /*0934*/ 	.word	0x00008a90
        /*0938*/ 	.word	0x00000000
        /*093c*/ 	.word	0x00000000
        /*0940*/ 	.short	0x010a
        /*0942*/ 	.byte	0xff
	.zero		1


	//   ....[132]....
        /*0944*/ 	.word	0x00008af0
        /*0948*/ 	.word	0x00000000
        /*094c*/ 	.word	0x00000000
        /*0950*/ 	.short	0x010a
        /*0952*/ 	.byte	0xff
	.zero		1


	//   ....[133]....
        /*0954*/ 	.word	0x00008b50
        /*0958*/ 	.word	0x00000000
        /*095c*/ 	.word	0x00000000
        /*0960*/ 	.short	0x010a
        /*0962*/ 	.byte	0xff
	.zero		1


	//   ....[134]....
        /*0964*/ 	.word	0x00008bb0
        /*0968*/ 	.word	0x00000000
        /*096c*/ 	.word	0x00000000
        /*0970*/ 	.short	0x010a
        /*0972*/ 	.byte	0xff
	.zero		1


	//   ....[135]....
        /*0974*/ 	.word	0x00008c10
        /*0978*/ 	.word	0x00000000
        /*097c*/ 	.word	0x00000140
        /*0980*/ 	.short	0x010a
        /*0982*/ 	.byte	0xff
	.zero		1


	//   ....[136]....
        /*0984*/ 	.word	0x00008c60
        /*0988*/ 	.word	0x00000008
        /*098c*/ 	.word	0x000000c0
        /*0990*/ 	.short	0x010a
        /*0992*/ 	.byte	0xff
	.zero		1


	//   ....[137]....
        /*0994*/ 	.word	0x00008cc0
        /*0998*/ 	.word	0x00000000
        /*099c*/ 	.word	0x000000b8
        /*09a0*/ 	.short	0x010a
        /*09a2*/ 	.byte	0xff
	.zero		1


	//   ....[138]....
        /*09a4*/ 	.word	0x00008d20
        /*09a8*/ 	.word	0x00000000
        /*09ac*/ 	.word	0x00000098
        /*09b0*/ 	.short	0x010a
        /*09b2*/ 	.byte	0xff
	.zero		1


	//   ....[139]....
        /*09b4*/ 	.word	0x00008d80
        /*09b8*/ 	.word	0x00000002
        /*09bc*/ 	.word	0x00000098
        /*09c0*/ 	.short	0x010a
        /*09c2*/ 	.byte	0xff
	.zero		1


	//   ....[140]....
        /*09c4*/ 	.word	0x00008de0
        /*09c8*/ 	.word	0x00000000
        /*09cc*/ 	.word	0x00000000
        /*09d0*/ 	.short	0x010a
        /*09d2*/ 	.byte	0xff
	.zero		1


	//   ....[141]....
        /*09d4*/ 	.word	0x00008e40
        /*09d8*/ 	.word	0x00000000
        /*09dc*/ 	.word	0x00000000
        /*09e0*/ 	.short	0x010a
        /*09e2*/ 	.byte	0xff
	.zero		1


	//   ....[142]....
        /*09e4*/ 	.word	0x00008e90
        /*09e8*/ 	.word	0x00000000
        /*09ec*/ 	.word	0x000000c0
        /*09f0*/ 	.short	0x010a
        /*09f2*/ 	.byte	0xff
	.zero		1


	//   ....[143]....
        /*09f4*/ 	.word	0x00008ee0
        /*09f8*/ 	.word	0x00000000
        /*09fc*/ 	.word	0x00000080
        /*0a00*/ 	.short	0x010a
        /*0a02*/ 	.byte	0xff
	.zero		1


	//   ....[144]....
        /*0a04*/ 	.word	0x00008f30
        /*0a08*/ 	.word	0x00000035
        /*0a0c*/ 	.word	0x000000e0
        /*0a10*/ 	.short	0x010a
        /*0a12*/ 	.byte	0xff
	.zero		1


	//   ....[145]....
        /*0a14*/ 	.word	0x00008f80
        /*0a18*/ 	.word	0x00000002
        /*0a1c*/ 	.word	0x00000080
        /*0a20*/ 	.short	0x010a
        /*0a22*/ 	.byte	0xff
	.zero		1


	//----- nvinfo : EIATTR_NUM_MBARRIERS
	.align		4
.L_47:
        /*0a24*/ 	.byte	0x03, 0x38
        /*0a26*/ 	.short	0x0029


	//----- nvinfo : EIATTR_EXIT_INSTR_OFFSETS
	.align		4
        /*0a28*/ 	.byte	0x04, 0x1c
        /*0a2a*/ 	.short	(.L_49 - .L_48)


	//   ....[0]....
.L_48:
        /*0a2c*/ 	.word	0x00002fa0


	//   ....[1]....
        /*0a30*/ 	.word	0x00003490


	//   ....[2]....
        /*0a34*/ 	.word	0x000034f0


	//   ....[3]....
        /*0a38*/ 	.word	0x00004a30


	//   ....[4]....
        /*0a3c*/ 	.word	0x00005bb0


	//   ....[5]....
        /*0a40*/ 	.word	0x00005bf0


	//   ....[6]....
        /*0a44*/ 	.word	0x00008200


	//   ....[7]....
        /*0a48*/ 	.word	0x00008280


	//   ....[8]....
        /*0a4c*/ 	.word	0x000082b0


	//   ....[9]....
        /*0a50*/ 	.word	0x00008320


	//----- nvinfo : EIATTR_MAX_THREADS
	.align		4
.L_49:
        /*0a54*/ 	.byte	0x04, 0x05
        /*0a56*/ 	.short	(.L_51 - .L_50)
.L_50:
        /*0a58*/ 	.word	0x00000100
        /*0a5c*/ 	.word	0x00000001
        /*0a60*/ 	.word	0x00000001


	//----- nvinfo : EIATTR_CRS_STACK_SIZE
	.align		4
.L_51:
        /*0a64*/ 	.byte	0x04, 0x1e
        /*0a66*/ 	.short	(.L_53 - .L_52)
.L_52:
        /*0a68*/ 	.word	0x00000000


	//----- nvinfo : EIATTR_CBANK_PARAM_SIZE
	.align		4
.L_53:
        /*0a6c*/ 	.byte	0x03, 0x19
        /*0a6e*/ 	.short	0x0800


	//----- nvinfo : EIATTR_PARAM_CBANK
	.align		4
        /*0a70*/ 	.byte	0x04, 0x0a
        /*0a72*/ 	.short	(.L_55 - .L_54)
	.align		4
.L_54:
        /*0a74*/ 	.word	index@(.nv.constant0._ZN7cutlass13device_kernelINS_4gemm6kernel13GemmUniversalIN4cute5tupleIJiiiiEEENS1_10collective13CollectiveMmaINS1_35MainloopSm100TmaUmmaWarpSpecializedILi8ELi2ELi4ENS5_IJNS4_1CILi4EEENSA_ILi1EEESC_EEEEENS5_IJNSA_ILi128EEENSA_ILi64EEESF_EEENS_10bfloat16_tENS5_IJlSC_lEEESI_SJ_NS4_8TiledMMAINS4_8MMA_AtomIJNS4_26SM100_MMA_F16BF16_2x1SM_SSISI_SI_fLi128ELi64ELNS4_4UMMA5MajorE0ELSO_0ELNSN_7ScaleInE0ELSP_0EEEEEENS4_6LayoutINS5_IJSC_SC_SC_EEENS5_IJNSA_ILi0EEESU_SU_EEEEENS5_IJNS4_10UnderscoreESX_SX_EEEEENS4_18SM100_TMA_2SM_LOADENS4_14ComposedLayoutINS4_7SwizzleILi3ELi4ELi3EEENS4_18smem_ptr_flag_bitsILi16EEENSS_INS5_IJNSA_ILi8EEESG_EEENS5_IJSG_SC_EEEEEEEvNS4_8identityENS4_28SM100_TMA_2SM_LOAD_MULTICASTES1A_vS1B_EENS_8epilogue10collective18CollectiveEpilogueINS1E_23Sm100TmaWarpSpecializedILi3ELi2ELi16ELb1ELb0EEEJNS5_IJSG_SG_SF_EEENS5_IJNSS_ISG_SC_EENSS_INS5_IJNSA_ILi16EEENSA_ILi2EEEEEENS5_IJSC_NSA_ILi32EEEEEEEEEEESI_SJ_SI_SJ_NS1E_6fusion15FusionCallbacksIS1I_NS1S_17LinearCombinationISI_fSI_fLNS_15FloatRoundStyleE2EEES1J_S1R_JEEENS4_5SM1004TMEM4LOAD26SM100_TMEM_LOAD_32dp32b16xENS4_13SM90_TMA_LOADENS11_INS12_ILi1ELi4ELi3EEES15_NSS_INS5_IJS16_S1L_EEENS5_IJS1L_SC_EEEEEEENS4_39AutoVectorizingCopyWithAssumedAlignmentILi128EEENS4_14SM90_TMA_STOREES27_S29_S29_EEEvvEEEEvNT_6ParamsE)
        /*0a78*/ 	.short	0x0380
        /*0a7a*/ 	.short	0x0800


	//----- nvinfo : EIATTR_SW_WAR
	.align		4
.L_55:
        /*0a7c*/ 	.byte	0x04, 0x36
        /*0a7e*/ 	.short	(.L_57 - .L_56)
.L_56:
        /*0a80*/ 	.word	0x00000008
.L_57:


//--------------------- .nv.callgraph             --------------------------
	.section	.nv.callgraph,"",@"SHT_CUDA_CALLGRAPH"
	.align	4
	.sectionentsize	8
	.align		4
        /*0000*/ 	.word	0x00000000
	.align		4
        /*0004*/ 	.word	0xffffffff
	.align		4
        /*0008*/ 	.word	index@(_ZN7cutlass13device_kernelINS_4gemm6kernel13GemmUniversalIN4cute5tupleIJiiiiEEENS1_10collective13CollectiveMmaINS1_35MainloopSm100TmaUmmaWarpSpecializedILi8ELi2ELi4ENS5_IJNS4_1CILi4EEENSA_ILi1EEESC_EEEEENS5_IJNSA_ILi128EEENSA_ILi64EEESF_EEENS_10bfloat16_tENS5_IJlSC_lEEESI_SJ_NS4_8TiledMMAINS4_8MMA_AtomIJNS4_26SM100_MMA_F16BF16_2x1SM_SSISI_SI_fLi128ELi64ELNS4_4UMMA5MajorE0ELSO_0ELNSN_7ScaleInE0ELSP_0EEEEEENS4_6LayoutINS5_IJSC_SC_SC_EEENS5_IJNSA_ILi0EEESU_SU_EEEEENS5_IJNS4_10UnderscoreESX_SX_EEEEENS4_18SM100_TMA_2SM_LOADENS4_14ComposedLayoutINS4_7SwizzleILi3ELi4ELi3EEENS4_18smem_ptr_flag_bitsILi16EEENSS_INS5_IJNSA_ILi8EEESG_EEENS5_IJSG_SC_EEEEEEEvNS4_8identityENS4_28SM100_TMA_2SM_LOAD_MULTICASTES1A_vS1B_EENS_8epilogue10collective18CollectiveEpilogueINS1E_23Sm100TmaWarpSpecializedILi3ELi2ELi16ELb1ELb0EEEJNS5_IJSG_SG_SF_EEENS5_IJNSS_ISG_SC_EENSS_INS5_IJNSA_ILi16EEENSA_ILi2EEEEEENS5_IJSC_NSA_ILi32EEEEEEEEEEESI_SJ_SI_SJ_NS1E_6fusion15FusionCallbacksIS1I_NS1S_17LinearCombinationISI_fSI_fLNS_15FloatRoundStyleE2EEES1J_S1R_JEEENS4_5SM1004TMEM4LOAD26SM100_TMEM_LOAD_32dp32b16xENS4_13SM90_TMA_LOADENS11_INS12_ILi1ELi4ELi3EEES15_NSS_INS5_IJS16_S1L_EEENS5_IJS1L_SC_EEEEEEENS4_39AutoVectorizingCopyWithAssumedAlignmentILi128EEENS4_14SM90_TMA_STOREES27_S29_S29_EEEvvEEEEvNT_6ParamsE)
	.align		4
        /*000c*/ 	.word	index@(__assertfail)
	.align		4
        /*0010*/ 	.word	0x00000000
	.align		4
        /*0014*/ 	.word	0xfffffffe
	.align		4
        /*0018*/ 	.word	0x00000000
	.align		4
        /*001c*/ 	.word	0xfffffffd
	.align		4
        /*0020*/ 	.word	0x00000000
	.align		4
        /*0024*/ 	.word	0xfffffffc


//--------------------- .nv.constant4             --------------------------
	.section	.nv.constant4,"a",@progbits
	.align	8
	.align		8
.nv.constant4:
        /*0000*/ 	.dword	__assertfail
	.align		8
        /*0008*/ 	.dword	__unnamed_1
	.align		8
        /*0010*/ 	.dword	__unnamed_2
	.align		8
        /*0018*/ 	.dword	_ZN40_INTERNAL_ea77c8c2_4_k_cu_877383f8_333614cuda3std3__45__cpo5beginE
	.align		8
        /*0020*/ 	.dword	_ZN40_INTERNAL_ea77c8c2_4_k_cu_877383f8_333614cuda3std3__45__cpo3endE
	.align		8
        /*0028*/ 	.dword	_ZN40_INTERNAL_ea77c8c2_4_k_cu_877383f8_333614cuda3std3__45__cpo6cbeginE
	.align		8
        /*0030*/ 	.dword	_ZN40_INTERNAL_ea77c8c2_4_k_cu_877383f8_333614cuda3std3__45__cpo4cendE
	.align		8
        /*0038*/ 	.dword	_ZN40_INTERNAL_ea77c8c2_4_k_cu_877383f8_333614cuda3std3__442_GLOBAL__N__ea77c8c2_4_k_cu_877383f8_333616ignoreE
	.align		8
        /*0040*/ 	.dword	_ZN40_INTERNAL_ea77c8c2_4_k_cu_877383f8_333614cuda3std3__419piecewise_constructE
	.align		8
        /*0048*/ 	.dword	_ZN40_INTERNAL_ea77c8c2_4_k_cu_877383f8_333614cuda3std3__48in_placeE
	.align		8
        /*0050*/ 	.dword	_ZN40_INTERNAL_ea77c8c2_4_k_cu_877383f8_333614cuda3std6ranges3__45__cpo4swapE
	.align		8
        /*0058*/ 	.dword	_ZN40_INTERNAL_ea77c8c2_4_k_cu_877383f8_333614cuda3std6ranges3__45__cpo9iter_moveE
	.align		8
        /*0060*/ 	.dword	_ZN40_INTERNAL_ea77c8c2_4_k_cu_877383f8_333614cute7productE
	.align		8
        /*0068*/ 	.dword	_ZN40_INTERNAL_ea77c8c2_4_k_cu_877383f8_333614cute1_E
	.align		8
        /*0070*/ 	.dword	$str$25
	.align		8
        /*0078*/ 	.dword	$str$26
	.align		8
        /*0080*/ 	.dword	$str$27
	.align		8
        /*0088*/ 	.dword	$str$28


//--------------------- .text._ZN7cutlass13device_kernelINS_4gemm6kernel13GemmUniversalIN4cute5tupleIJiiiiEEENS1_10collective13CollectiveMmaINS1_35MainloopSm100TmaUmmaWarpSpecializedILi8ELi2ELi4ENS5_IJNS4_1CILi4EEENSA_ILi1EEESC_EEEEENS5_IJNSA_ILi128EEENSA_ILi64EEESF_EEENS_10bfloat16_tENS5_IJlSC_lEEESI_SJ_NS4_8TiledMMAINS4_8MMA_AtomIJNS4_26SM100_MMA_F16BF16_2x1SM_SSISI_SI_fLi128ELi64ELNS4_4UMMA5MajorE0ELSO_0ELNSN_7ScaleInE0ELSP_0EEEEEENS4_6LayoutINS5_IJSC_SC_SC_EEENS5_IJNSA_ILi0EEESU_SU_EEEEENS5_IJNS4_10UnderscoreESX_SX_EEEEENS4_18SM100_TMA_2SM_LOADENS4_14ComposedLayoutINS4_7SwizzleILi3ELi4ELi3EEENS4_18smem_ptr_flag_bitsILi16EEENSS_INS5_IJNSA_ILi8EEESG_EEENS5_IJSG_SC_EEEEEEEvNS4_8identityENS4_28SM100_TMA_2SM_LOAD_MULTICASTES1A_vS1B_EENS_8epilogue10collective18CollectiveEpilogueINS1E_23Sm100TmaWarpSpecializedILi3ELi2ELi16ELb1ELb0EEEJNS5_IJSG_SG_SF_EEENS5_IJNSS_ISG_SC_EENSS_INS5_IJNSA_ILi16EEENSA_ILi2EEEEEENS5_IJSC_NSA_ILi32EEEEEEEEEEESI_SJ_SI_SJ_NS1E_6fusion15FusionCallbacksIS1I_NS1S_17LinearCombinationISI_fSI_fLNS_15FloatRoundStyleE2EEES1J_S1R_JEEENS4_5SM1004TMEM4LOAD26SM100_TMEM_LOAD_32dp32b16xENS4_13SM90_TMA_LOADENS11_INS12_ILi1ELi4ELi3EEES15_NSS_INS5_IJS16_S1L_EEENS5_IJS1L_SC_EEEEEEENS4_39AutoVectorizingCopyWithAssumedAlignmentILi128EEENS4_14SM90_TMA_STOREES27_S29_S29_EEEvvEEEEvNT_6ParamsE --------------------------
	.section	.text._ZN7cutlass13device_kernelINS_4gemm6kernel13GemmUniversalIN4cute5tupleIJiiiiEEENS1_10collective13CollectiveMmaINS1_35MainloopSm100TmaUmmaWarpSpecializedILi8ELi2ELi4ENS5_IJNS4_1CILi4EEENSA_ILi1EEESC_EEEEENS5_IJNSA_ILi128EEENSA_ILi64EEESF_EEENS_10bfloat16_tENS5_IJlSC_lEEESI_SJ_NS4_8TiledMMAINS4_8MMA_AtomIJNS4_26SM100_MMA_F16BF16_2x1SM_SSISI_SI_fLi128ELi64ELNS4_4UMMA5MajorE0ELSO_0ELNSN_7ScaleInE0ELSP_0EEEEEENS4_6LayoutINS5_IJSC_SC_SC_EEENS5_IJNSA_ILi0EEESU_SU_EEEEENS5_IJNS4_10UnderscoreESX_SX_EEEEENS4_18SM100_TMA_2SM_LOADENS4_14ComposedLayoutINS4_7SwizzleILi3ELi4ELi3EEENS4_18smem_ptr_flag_bitsILi16EEENSS_INS5_IJNSA_ILi8EEESG_EEENS5_IJSG_SC_EEEEEEEvNS4_8identityENS4_28SM100_TMA_2SM_LOAD_MULTICASTES1A_vS1B_EENS_8epilogue10collective18CollectiveEpilogueINS1E_23Sm100TmaWarpSpecializedILi3ELi2ELi16ELb1ELb0EEEJNS5_IJSG_SG_SF_EEENS5_IJNSS_ISG_SC_EENSS_INS5_IJNSA_ILi16EEENSA_ILi2EEEEEENS5_IJSC_NSA_ILi32EEEEEEEEEEESI_SJ_SI_SJ_NS1E_6fusion15FusionCallbacksIS1I_NS1S_17LinearCombinationISI_fSI_fLNS_15FloatRoundStyleE2EEES1J_S1R_JEEENS4_5SM1004TMEM4LOAD26SM100_TMEM_LOAD_32dp32b16xENS4_13SM90_TMA_LOADENS11_INS12_ILi1ELi4ELi3EEES15_NSS_INS5_IJS16_S1L_EEENS5_IJS1L_SC_EEEEEEENS4_39AutoVectorizingCopyWithAssumedAlignmentILi128EEENS4_14SM90_TMA_STOREES27_S29_S29_EEEvvEEEEvNT_6ParamsE,"ax",@progbits
	.align	128
.text._ZN7cutlass13device_kernelINS_4gemm6kernel13GemmUniversalIN4cute5tupleIJiiiiEEENS1_10collective13CollectiveMmaINS1_35MainloopSm100TmaUmmaWarpSpecializedILi8ELi2ELi4ENS5_IJNS4_1CILi4EEENSA_ILi1EEESC_EEEEENS5_IJNSA_ILi128EEENSA_ILi64EEESF_EEENS_10bfloat16_tENS5_IJlSC_lEEESI_SJ_NS4_8TiledMMAINS4_8MMA_AtomIJNS4_26SM100_MMA_F16BF16_2x1SM_SSISI_SI_fLi128ELi64ELNS4_4UMMA5MajorE0ELSO_0ELNSN_7ScaleInE0ELSP_0EEEEEENS4_6LayoutINS5_IJSC_SC_SC_EEENS5_IJNSA_ILi0EEESU_SU_EEEEENS5_IJNS4_10UnderscoreESX_SX_EEEEENS4_18SM100_TMA_2SM_LOADENS4_14ComposedLayoutINS4_7SwizzleILi3ELi4ELi3EEENS4_18smem_ptr_flag_bitsILi16EEENSS_INS5_IJNSA_ILi8EEESG_EEENS5_IJSG_SC_EEEEEEEvNS4_8identityENS4_28SM100_TMA_2SM_LOAD_MULTICASTES1A_vS1B_EENS_8epilogue10collective18CollectiveEpilogueINS1E_23Sm100TmaWarpSpecializedILi3ELi2ELi16ELb1ELb0EEEJNS5_IJSG_SG_SF_EEENS5_IJNSS_ISG_SC_EENSS_INS5_IJNSA_ILi16EEENSA_ILi2EEEEEENS5_IJSC_NSA_ILi32EEEEEEEEEEESI_SJ_SI_SJ_NS1E_6fusion15FusionCallbacksIS1I_NS1S_17LinearCombinationISI_fSI_fLNS_15FloatRoundStyleE2EEES1J_S1R_JEEENS4_5SM1004TMEM4LOAD26SM100_TMEM_LOAD_32dp32b16xENS4_13SM90_TMA_LOADENS11_INS12_ILi1ELi4ELi3EEES15_NSS_INS5_IJS16_S1L_EEENS5_IJS1L_SC_EEEEEEENS4_39AutoVectorizingCopyWithAssumedAlignmentILi128EEENS4_14SM90_TMA_STOREES27_S29_S29_EEEvvEEEEvNT_6ParamsE:
        .type           _ZN7cutlass13device_kernelINS_4gemm6kernel13GemmUniversalIN4cute5tupleIJiiiiEEENS1_10collective13CollectiveMmaINS1_35MainloopSm100TmaUmmaWarpSpecializedILi8ELi2ELi4ENS5_IJNS4_1CILi4EEENSA_ILi1EEESC_EEEEENS5_IJNSA_ILi128EEENSA_ILi64EEESF_EEENS_10bfloat16_tENS5_IJlSC_lEEESI_SJ_NS4_8TiledMMAINS4_8MMA_AtomIJNS4_26SM100_MMA_F16BF16_2x1SM_SSISI_SI_fLi128ELi64ELNS4_4UMMA5MajorE0ELSO_0ELNSN_7ScaleInE0ELSP_0EEEEEENS4_6LayoutINS5_IJSC_SC_SC_EEENS5_IJNSA_ILi0EEESU_SU_EEEEENS5_IJNS4_10UnderscoreESX_SX_EEEEENS4_18SM100_TMA_2SM_LOADENS4_14ComposedLayoutINS4_7SwizzleILi3ELi4ELi3EEENS4_18smem_ptr_flag_bitsILi16EEENSS_INS5_IJNSA_ILi8EEESG_EEENS5_IJSG_SC_EEEEEEEvNS4_8identityENS4_28SM100_TMA_2SM_LOAD_MULTICASTES1A_vS1B_EENS_8epilogue10collective18CollectiveEpilogueINS1E_23Sm100TmaWarpSpecializedILi3ELi2ELi16ELb1ELb0EEEJNS5_IJSG_SG_SF_EEENS5_IJNSS_ISG_SC_EENSS_INS5_IJNSA_ILi16EEENSA_ILi2EEEEEENS5_IJSC_NSA_ILi32EEEEEEEEEEESI_SJ_SI_SJ_NS1E_6fusion15FusionCallbacksIS1I_NS1S_17LinearCombinationISI_fSI_fLNS_15FloatRoundStyleE2EEES1J_S1R_JEEENS4_5SM1004TMEM4LOAD26SM100_TMEM_LOAD_32dp32b16xENS4_13SM90_TMA_LOADENS11_INS12_ILi1ELi4ELi3EEES15_NSS_INS5_IJS16_S1L_EEENS5_IJS1L_SC_EEEEEEENS4_39AutoVectorizingCopyWithAssumedAlignmentILi128EEENS4_14SM90_TMA_STOREES27_S29_S29_EEEvvEEEEvNT_6ParamsE,@function
        .size           _ZN7cutlass13device_kernelINS_4gemm6kernel13GemmUniversalIN4cute5tupleIJiiiiEEENS1_10collective13CollectiveMmaINS1_35MainloopSm100TmaUmmaWarpSpecializedILi8ELi2ELi4ENS5_IJNS4_1CILi4EEENSA_ILi1EEESC_EEEEENS5_IJNSA_ILi128EEENSA_ILi64EEESF_EEENS_10bfloat16_tENS5_IJlSC_lEEESI_SJ_NS4_8TiledMMAINS4_8MMA_AtomIJNS4_26SM100_MMA_F16BF16_2x1SM_SSISI_SI_fLi128ELi64ELNS4_4UMMA5MajorE0ELSO_0ELNSN_7ScaleInE0ELSP_0EEEEEENS4_6LayoutINS5_IJSC_SC_SC_EEENS5_IJNSA_ILi0EEESU_SU_EEEEENS5_IJNS4_10UnderscoreESX_SX_EEEEENS4_18SM100_TMA_2SM_LOADENS4_14ComposedLayoutINS4_7SwizzleILi3ELi4ELi3EEENS4_18smem_ptr_flag_bitsILi16EEENSS_INS5_IJNSA_ILi8EEESG_EEENS5_IJSG_SC_EEEEEEEvNS4_8identityENS4_28SM100_TMA_2SM_LOAD_MULTICASTES1A_vS1B_EENS_8epilogue10collective18CollectiveEpilogueINS1E_23Sm100TmaWarpSpecializedILi3ELi2ELi16ELb1ELb0EEEJNS5_IJSG_SG_SF_EEENS5_IJNSS_ISG_SC_EENSS_INS5_IJNSA_ILi16EEENSA_ILi2EEEEEENS5_IJSC_NSA_ILi32EEEEEEEEEEESI_SJ_SI_SJ_NS1E_6fusion15FusionCallbacksIS1I_NS1S_17LinearCombinationISI_fSI_fLNS_15FloatRoundStyleE2EEES1J_S1R_JEEENS4_5SM1004TMEM4LOAD26SM100_TMEM_LOAD_32dp32b16xENS4_13SM90_TMA_LOADENS11_INS12_ILi1ELi4ELi3EEES15_NSS_INS5_IJS16_S1L_EEENS5_IJS1L_SC_EEEEEEENS4_39AutoVectorizingCopyWithAssumedAlignmentILi128EEENS4_14SM90_TMA_STOREES27_S29_S29_EEEvvEEEEvNT_6ParamsE,(.L_x_189 - _ZN7cutlass13device_kernelINS_4gemm6kernel13GemmUniversalIN4cute5tupleIJiiiiEEENS1_10collective13CollectiveMmaINS1_35MainloopSm100TmaUmmaWarpSpecializedILi8ELi2ELi4ENS5_IJNS4_1CILi4EEENSA_ILi1EEESC_EEEEENS5_IJNSA_ILi128EEENSA_ILi64EEESF_EEENS_10bfloat16_tENS5_IJlSC_lEEESI_SJ_NS4_8TiledMMAINS4_8MMA_AtomIJNS4_26SM100_MMA_F16BF16_2x1SM_SSISI_SI_fLi128ELi64ELNS4_4UMMA5MajorE0ELSO_0ELNSN_7ScaleInE0ELSP_0EEEEEENS4_6LayoutINS5_IJSC_SC_SC_EEENS5_IJNSA_ILi0EEESU_SU_EEEEENS5_IJNS4_10UnderscoreESX_SX_EEEEENS4_18SM100_TMA_2SM_LOADENS4_14ComposedLayoutINS4_7SwizzleILi3ELi4ELi3EEENS4_18smem_ptr_flag_bitsILi16EEENSS_INS5_IJNSA_ILi8EEESG_EEENS5_IJSG_SC_EEEEEEEvNS4_8identityENS4_28SM100_TMA_2SM_LOAD_MULTICASTES1A_vS1B_EENS_8epilogue10collective18CollectiveEpilogueINS1E_23Sm100TmaWarpSpecializedILi3ELi2ELi16ELb1ELb0EEEJNS5_IJSG_SG_SF_EEENS5_IJNSS_ISG_SC_EENSS_INS5_IJNSA_ILi16EEENSA_ILi2EEEEEENS5_IJSC_NSA_ILi32EEEEEEEEEEESI_SJ_SI_SJ_NS1E_6fusion15FusionCallbacksIS1I_NS1S_17LinearCombinationISI_fSI_fLNS_15FloatRoundStyleE2EEES1J_S1R_JEEENS4_5SM1004TMEM4LOAD26SM100_TMEM_LOAD_32dp32b16xENS4_13SM90_TMA_LOADENS11_INS12_ILi1ELi4ELi3EEES15_NSS_INS5_IJS16_S1L_EEENS5_IJS1L_SC_EEEEEEENS4_39AutoVectorizingCopyWithAssumedAlignmentILi128EEENS4_14SM90_TMA_STOREES27_S29_S29_EEEvvEEEEvNT_6ParamsE)
        .other          _ZN7cutlass13device_kernelINS_4gemm6kernel13GemmUniversalIN4cute5tupleIJiiiiEEENS1_10collective13CollectiveMmaINS1_35MainloopSm100TmaUmmaWarpSpecializedILi8ELi2ELi4ENS5_IJNS4_1CILi4EEENSA_ILi1EEESC_EEEEENS5_IJNSA_ILi128EEENSA_ILi64EEESF_EEENS_10bfloat16_tENS5_IJlSC_lEEESI_SJ_NS4_8TiledMMAINS4_8MMA_AtomIJNS4_26SM100_MMA_F16BF16_2x1SM_SSISI_SI_fLi128ELi64ELNS4_4UMMA5MajorE0ELSO_0ELNSN_7ScaleInE0ELSP_0EEEEEENS4_6LayoutINS5_IJSC_SC_SC_EEENS5_IJNSA_ILi0EEESU_SU_EEEEENS5_IJNS4_10UnderscoreESX_SX_EEEEENS4_18SM100_TMA_2SM_LOADENS4_14ComposedLayoutINS4_7SwizzleILi3ELi4ELi3EEENS4_18smem_ptr_flag_bitsILi16EEENSS_INS5_IJNSA_ILi8EEESG_EEENS5_IJSG_SC_EEEEEEEvNS4_8identityENS4_28SM100_TMA_2SM_LOAD_MULTICASTES1A_vS1B_EENS_8epilogue10collective18CollectiveEpilogueINS1E_23Sm100TmaWarpSpecializedILi3ELi2ELi16ELb1ELb0EEEJNS5_IJSG_SG_SF_EEENS5_IJNSS_ISG_SC_EENSS_INS5_IJNSA_ILi16EEENSA_ILi2EEEEEENS5_IJSC_NSA_ILi32EEEEEEEEEEESI_SJ_SI_SJ_NS1E_6fusion15FusionCallbacksIS1I_NS1S_17LinearCombinationISI_fSI_fLNS_15FloatRoundStyleE2EEES1J_S1R_JEEENS4_5SM1004TMEM4LOAD26SM100_TMEM_LOAD_32dp32b16xENS4_13SM90_TMA_LOADENS11_INS12_ILi1ELi4ELi3EEES15_NSS_INS5_IJS16_S1L_EEENS5_IJS1L_SC_EEEEEEENS4_39AutoVectorizingCopyWithAssumedAlignmentILi128EEENS4_14SM90_TMA_STOREES27_S29_S29_EEEvvEEEEvNT_6ParamsE,@"STO_CUDA_ENTRY STV_DEFAULT"
_ZN7cutlass13device_kernelINS_4gemm6kernel13GemmUniversalIN4cute5tupleIJiiiiEEENS1_10collective13CollectiveMmaINS1_35MainloopSm100TmaUmmaWarpSpecializedILi8ELi2ELi4ENS5_IJNS4_1CILi4EEENSA_ILi1EEESC_EEEEENS5_IJNSA_ILi128EEENSA_ILi64EEESF_EEENS_10bfloat16_tENS5_IJlSC_lEEESI_SJ_NS4_8TiledMMAINS4_8MMA_AtomIJNS4_26SM100_MMA_F16BF16_2x1SM_SSISI_SI_fLi128ELi64ELNS4_4UMMA5MajorE0ELSO_0ELNSN_7ScaleInE0ELSP_0EEEEEENS4_6LayoutINS5_IJSC_SC_SC_EEENS5_IJNSA_ILi0EEESU_SU_EEEEENS5_IJNS4_10UnderscoreESX_SX_EEEEENS4_18SM100_TMA_2SM_LOADENS4_14ComposedLayoutINS4_7SwizzleILi3ELi4ELi3EEENS4_18smem_ptr_flag_bitsILi16EEENSS_INS5_IJNSA_ILi8EEESG_EEENS5_IJSG_SC_EEEEEEEvNS4_8identityENS4_28SM100_TMA_2SM_LOAD_MULTICASTES1A_vS1B_EENS_8epilogue10collective18CollectiveEpilogueINS1E_23Sm100TmaWarpSpecializedILi3ELi2ELi16ELb1ELb0EEEJNS5_IJSG_SG_SF_EEENS5_IJNSS_ISG_SC_EENSS_INS5_IJNSA_ILi16EEENSA_ILi2EEEEEENS5_IJSC_NSA_ILi32EEEEEEEEEEESI_SJ_SI_SJ_NS1E_6fusion15FusionCallbacksIS1I_NS1S_17LinearCombinationISI_fSI_fLNS_15FloatRoundStyleE2EEES1J_S1R_JEEENS4_5SM1004TMEM4LOAD26SM100_TMEM_LOAD_32dp32b16xENS4_13SM90_TMA_LOADENS11_INS12_ILi1ELi4ELi3EEES15_NSS_INS5_IJS16_S1L_EEENS5_IJS1L_SC_EEEEEEENS4_39AutoVectorizingCopyWithAssumedAlignmentILi128EEENS4_14SM90_TMA_STOREES27_S29_S29_EEEvvEEEEvNT_6ParamsE:
[----:B------:R-:W1:Y:S01]  /*0000*/  LDC R1, c[0x0][0x37c] ;  /* 0x0000df00ff017b82 */ /* 0x000e620000000800 */
[----:B------:R-:W2:Y:S01]  /*0010*/  S2R R58, SR_TID.X ;  /* 0x00000000003a7919 */ /* 0x000ea20000002100 */
[----:B------:R-:W3:Y:S06]  /*0020*/  LDCU.64 UR8, c[0x0][0x890] ;  /* 0x00011200ff0877ac */ /* 0x000eec0008000a00 */
[----:B------:R-:W4:Y:S01]  /*0030*/  S2UR UR55, SR_CgaCtaId ;  /* 0x00000000003779c3 */ /* 0x000f220000008800 */
[----:B------:R-:W-:Y:S02]  /*0040*/  PRMT R46, RZ, 0x7610, R46 ;  /* 0x00007610ff2e7816 */ /* 0x000fe4000000002e */
[----:B------:R-:W-:Y:S01]  /*0050*/  ELECT P1, URZ, PT ;  /* 0x0000000000ff782f */ /* 0x000fe20003820000 */
[----:B---3--:R-:W-:-:S04]  /*0060*/  UISETP.NE.U32.AND UP0, UPT, UR8, URZ, UPT ;  /* 0x000000ff0800728c */ /* 0x008fc8000bf05070 */
[----:B------:R-:W-:Y:S02]  /*0070*/  UISETP.NE.AND.EX UP0, UPT, UR9, URZ, UPT, UP0 ;  /* 0x000000ff0900728c */ /* 0x000fe4000bf05300 */
[----:B----4-:R-:W-:Y:S02]  /*0080*/  ULOP3.LUT UR68, UR55, 0x1, URZ, 0xc0, !UPT ;  /* 0x0000000137447892 */ /* 0x010fe4000f8ec0ff */
[----:B------:R-:W-:Y:S01]  /*0090*/  ULOP3.LUT UR69, UR55, 0x1, URZ, 0x3c, !UPT ;  /* 0x0000000137457892 */ /* 0x000fe2000f8e3cff */
[----:B--2---:R-:W-:-:S05]  /*00a0*/  SHF.R.U32.HI R47, RZ, 0x5, R58 ;  /* 0x00000005ff2f7819 */ /* 0x004fca000001163a */
[----:B------:R-:W2:Y:S02]  /*00b0*/  SHFL.IDX PT, R0, R47, RZ, 0x1f ;  /* 0x00001fff2f007589 */ /* 0x000ea400000e0000 */
[----:B--2---:R-:W-:Y:S01]  /*00c0*/  R2UR UR20, R0 ;  /* 0x00000000001472ca */ /* 0x004fe200000e0000 */
[----:B-1----:R-:W-:-:S14]  /*00d0*/  BRA.U UP0, `(.L_x_0) ;  /* 0x0000000100307547 */ /* 0x002fdc000b800000 */
[----:B------:R-:W1:Y:S02]  /*00e0*/  LDCU.64 UR4, c[0x0][0x888] ;  /* 0x00011100ff0477ac */ /* 0x000e640008000a00 */
[----:B-1----:R-:W-:-:S04]  /*00f0*/  UISETP.NE.U32.AND UP0, UPT, UR4, URZ, UPT ;  /* 0x000000ff0400728c */ /* 0x002fc8000bf05070 */
[----:B------:R-:W-:-:S09]  /*0100*/  UISETP.NE.AND.EX UP0, UPT, UR5, URZ, UPT, UP0 ;  /* 0x000000ff0500728c */ /* 0x000fd2000bf05300 */
[----:B------:R-:W-:Y:S05]  /*0110*/  BRA.U !UP0, `(.L_x_1) ;  /* 0x0000000108147547 */ /* 0x000fea000b800000 */
[----:B------:R-:W1:Y:S01]  /*0120*/  LDC.64 R26, c[0x0][0x888] ;  /* 0x00022200ff1a7b82 */ /* 0x000e620000000a00 */
[----:B------:R-:W1:Y:S02]  /*0130*/  LDCU.64 UR4, c[0x0][0x358] ;  /* 0x00006b00ff0477ac */ /* 0x000e640008000a00 */
[----:B-1----:R1:W5:Y:S01]  /*0140*/  LDG.E R26, desc[UR4][R26.64] ;  /* 0x000000041a1a7981 */ /* 0x002362000c1e1900 */
[----:B------:R-:W-:Y:S01]  /*0150*/  HFMA2 R46, -RZ, RZ, 0, 5.9604644775390625e-08 ;  /* 0x00000001ff2e7431 */ /* 0x000fe200000001ff */
[----:B------:R-:W-:Y:S05]  /*0160*/  BRA `(.L_x_0) ;  /* 0x00000000000c7947 */ /* 0x000fea0003800000 */
.L_x_1:
[----:B------:R-:W1:Y:S01]  /*0170*/  LDCU UR4, c[0x0][0x880] ;  /* 0x00011000ff0477ac */ /* 0x000e620008000800 */
[----:B------:R-:W-:Y:S01]  /*0180*/  HFMA2 R46, -RZ, RZ, 0, 5.9604644775390625e-08 ;  /* 0x00000001ff2e7431 */ /* 0x000fe200000001ff */
[----:B-1----:R-:W-:-:S07]  /*0190*/  MOV R26, UR4 ;  /* 0x00000004001a7c02 */ /* 0x002fce0008000f00 */
.L_x_0:
[----:B------:R-:W2:Y:S02]  /*01a0*/  LDCU.64 UR4, c[0x0][0x8b0] ;  /* 0x00011600ff0477ac */ /* 0x000ea40008000a00 */
[----:B--2---:R-:W-:-:S04]  /*01b0*/  UISETP.NE.U32.AND UP0, UPT, UR4, URZ, UPT ;  /* 0x000000ff0400728c */ /* 0x004fc8000bf05070 */
[----:B------:R-:W-:-:S09]  /*01c0*/  UISETP.NE.AND.EX UP0, UPT, UR5, URZ, UPT, UP0 ;  /* 0x000000ff0500728c */ /* 0x000fd2000bf05300 */
[----:B------:R-:W-:Y:S05]  /*01d0*/  BRA.U UP0, `(.L_x_2) ;  /* 0x0000000100287547 */ /* 0x000fea000b800000 */
[----:B------:R-:W2:Y:S02]  /*01e0*/  LDCU.64 UR4, c[0x0][0x8a8] ;  /* 0x00011500ff0477ac */ /* 0x000ea40008000a00 */
[----:B--2---:R-:W-:-:S04]  /*01f0*/  UISETP.NE.U32.AND UP0, UPT, UR4, URZ, UPT ;  /* 0x000000ff0400728c */ /* 0x004fc8000bf05070 */
[----:B------:R-:W-:-:S09]  /*0200*/  UISETP.NE.AND.EX UP0, UPT, UR5, URZ, UPT, UP0 ;  /* 0x000000ff0500728c */ /* 0x000fd2000bf05300 */
[----:B------:R-:W-:Y:S05]  /*0210*/  BRA.U !UP0, `(.L_x_3) ;  /* 0x0000000108107547 */ /* 0x000fea000b800000 */
[----:B------:R-:W2:Y:S01]  /*0220*/  LDC.64 R24, c[0x0][0x8a8] ;  /* 0x00022a00ff187b82 */ /* 0x000ea20000000a00 */
[----:B------:R-:W2:Y:S02]  /*0230*/  LDCU.64 UR4, c[0x0][0x358] ;  /* 0x00006b00ff0477ac */ /* 0x000ea40008000a00 */
[----:B--2---:R2:W5:Y:S01]  /*0240*/  LDG.E R24, desc[UR4][R24.64] ;  /* 0x0000000418187981 */ /* 0x004562000c1e1900 */
[----:B------:R-:W-:Y:S05]  /*0250*/  BRA `(.L_x_2) ;  /* 0x0000000000087947 */ /* 0x000fea0003800000 */
.L_x_3:
[----:B------:R-:W2:Y:S02]  /*0260*/  LDCU UR4, c[0x0][0x8a0] ;  /* 0x00011400ff0477ac */ /* 0x000ea40008000800 */
[----:B--2---:R-:W-:Y:S02]  /*0270*/  MOV R24, UR4 ;  /* 0x0000000400187c02 */ /* 0x004fe40008000f00 */
.L_x_2:
[----:B------:R-:W-:Y:S01]  /*0280*/  IMAD.U32 R0, RZ, RZ, UR20 ;  /* 0x00000014ff007e24 */ /* 0x000fe2000f8e00ff */
[----:B------:R-:W-:Y:S04]  /*0290*/  BSSY.RECONVERGENT B0, `(.L_x_4) ;  /* 0x000000c000007945 */ /* 0x000fe80003800200 */
[C---:B------:R-:W-:Y:S02]  /*02a0*/  ISETP.NE.OR P2, PT, R0.reuse, 0x1, !P1 ;  /* 0x000000010000780c */ /* 0x040fe40004f45670 */
[----:B------:R-:W-:-:S11]  /*02b0*/  ISETP.NE.OR P0, PT, R0, 0x3, !P1 ;  /* 0x000000030000780c */ /* 0x000fd60004f05670 */
[----:B------:R-:W-:Y:S05]  /*02c0*/  @P2 BRA `(.L_x_5) ;  /* 0x0000000000202947 */ /* 0x000fea0003800000 */
[----:B------:R-:W3:Y:S02]  /*02d0*/  LDCU.64 UR4, c[0x0][0x348] ;  /* 0x00006900ff0477ac */ /* 0x000ee40008000a00 */
[----:B---3--:R-:W-:Y:S02]  /*02e0*/  UIADD3 UR6, UP1, UPT, UR4, 0x80, URZ ;  /* 0x0000008004067890 */ /* 0x008fe4000ff3e0ff */
[----:B------:R-:W-:Y:S02]  /*02f0*/  UIADD3 UR4, UP0, UPT, UR4, 0x180, URZ ;  /* 0x0000018004047890 */ /* 0x000fe4000ff1e0ff */
[----:B------:R-:W-:Y:S02]  /*0300*/  UIADD3.X UR7, UPT, UPT, URZ, UR5, URZ, UP1, !UPT ;  /* 0x00000005ff077290 */ /* 0x000fe40008ffe4ff */
[----:B------:R-:W-:-:S07]  /*0310*/  UIADD3.X UR5, UPT, UPT, URZ, UR5, URZ, UP0, !UPT ;  /* 0x00000005ff057290 */ /* 0x000fce00087fe4ff */
[----:B------:R3:W-:Y:S02]  /*0320*/  UTMACCTL.PF [UR6] ;  /* 0x00000000060079b9 */ /* 0x0007e40008040000 */
[----:B------:R3:W-:Y:S02]  /*0330*/  UTMACCTL.PF [UR4] ;  /* 0x00000000040079b9 */ /* 0x0007e40008040000 */
[----:B---3--:R-:W-:Y:S01]  /*0340*/  NOP ;  /* 0x0000000000007918 */ /* 0x008fe20000000000 */
.L_x_5:
[----:B------:R-:W-:Y:S05]  /*0350*/  BSYNC.RECONVERGENT B0 ;  /* 0x0000000000007941 */ /* 0x000fea0003800200 */
.L_x_4:
[----:B------:R-:W-:Y:S04]  /*0360*/  BSSY.RECONVERGENT B0, `(.L_x_6) ;  /* 0x000000a000007945 */ /* 0x000fe80003800200 */
        /* <DEDUP_REMOVED lines=9> */
.L_x_7:
[----:B------:R-:W-:Y:S05]  /*0400*/  BSYNC.RECONVERGENT B0 ;  /* 0x0000000000007941 */ /* 0x000fea0003800200 */
.L_x_6:
[----:B------:R-:W3:Y:S01]  /*0410*/  LDCU.64 UR4, c[0x0][0x888] ;  /* 0x00011100ff0477ac */ /* 0x000ee20008000a00 */
[----:B------:R-:W-:Y:S02]  /*0420*/  UISETP.EQ.U32.AND UP2, UPT, UR8, URZ, UPT ;  /* 0x000000ff0800728c */ /* 0x000fe4000bf42070 */
[----:B------:R-:W-:Y:S02]  /*0430*/  UPLOP3.LUT UP4, UPT, UPT, UPT, UPT, 0x80, 0x8 ;  /* 0x000000000008789c */ /* 0x000fe40003f8f070 */
[----:B---3--:R-:W-:-:S04]  /*0440*/  UISETP.NE.U32.AND UP0, UPT, UR4, URZ, UPT ;  /* 0x000000ff0400728c */ /* 0x008fc8000bf05070 */
[----:B------:R-:W-:-:S04]  /*0450*/  UISETP.NE.AND.EX UP1, UPT, UR5, URZ, UPT, UP0 ;  /* 0x000000ff0500728c */ /* 0x000fc8000bf25300 */
[----:B------:R-:W-:-:S04]  /*0460*/  UISETP.EQ.OR.EX UP3, UPT, UR9, URZ, !UP1, UP2 ;  /* 0x000000ff0900728c */ /* 0x000fc8000cf62720 */
[----:B------:R-:W-:-:S06]  /*0470*/  UP2UR UR4, UPR, URZ, 0x8 ;  /* 0x00000008ff047883 */ /* 0x000fcc0008000000 */
[----:B------:R-:W-:Y:S01]  /*0480*/  MOV R52, UR4 ;  /* 0x0000000400347c02 */ /* 0x000fe20008000f00 */
[----:B------:R-:W-:Y:S06]  /*0490*/  BRA.U !UP3, `(.L_x_8) ;  /* 0x000000010b207547 */ /* 0x000fec000b800000 */
[----:B------:R-:W-:Y:S01]  /*04a0*/  UISETP.NE.U32.AND UP2, UPT, UR8, URZ, UPT ;  /* 0x000000ff0800728c */ /* 0x000fe2000bf45070 */
[----:B-----5:R-:W-:Y:S01]  /*04b0*/  FSETP.NEU.AND P0, PT, R26, RZ, PT ;  /* 0x000000ff1a00720b */ /* 0x020fe20003f0d000 */
[----:B------:R-:W-:Y:S02]  /*04c0*/  USEL UR4, URZ, 0xffffffff, UP1 ;  /* 0xffffffffff047887 */ /* 0x000fe40008800000 */
[----:B------:R-:W-:-:S10]  /*04d0*/  UISETP.NE.AND.EX UP2, UPT, UR9, URZ, UPT, UP2 ;  /* 0x000000ff0900728c */ /* 0x000fd4000bf45320 */
[----:B------:R-:W-:Y:S01]  /*04e0*/  VOTEU.ANY UP0, P0 ;  /* 0x0000000000ff7886 */ /* 0x000fe20000000100 */
[----:B------:R-:W-:-:S04]  /*04f0*/  @!UP2 USEL UR4, URZ, 0xffffffff, UP0 ;  /* 0xffffffffff04a887 */ /* 0x000fc80008000000 */
[----:B------:R-:W-:-:S04]  /*0500*/  ULOP3.LUT UR4, UR4, 0x1, URZ, 0xc0, !UPT ;  /* 0x0000000104047892 */ /* 0x000fc8000f8ec0ff */
[----:B------:R-:W-:-:S11]  /*0510*/  UISETP.NE.U32.AND UP4, UPT, UR4, 0x1, UPT ;  /* 0x000000010400788c */ /* 0x000fd6000bf85070 */
.L_x_8:
[----:B------:R-:W3:Y:S01]  /*0520*/  SHFL.IDX PT, R0, R47, RZ, 0x1f ;  /* 0x00001fff2f007589 */ /* 0x000ee200000e0000 */
[----:B------:R-:W-:-:S04]  /*0530*/  UISETP.NE.AND UP0, UPT, UR20, 0x2, UPT ;  /* 0x000000021400788c */ /* 0x000fc8000bf05270 */
[----:B------:R-:W-:Y:S02]  /*0540*/  UISETP.EQ.AND UP2, UPT, UR68, URZ, !UP0 ;  /* 0x000000ff4400728c */ /* 0x000fe4000c742270 */
[----:B------:R-:W-:-:S04]  /*0550*/  USEL UR44, URZ, 0x1, UP0 ;  /* 0x00000001ff2c7887 */ /* 0x000fc80008000000 */
[----:B------:R-:W-:Y:S02]  /*0560*/  PLOP3.LUT P3, PT, P1, PT, UP2, 0x80, 0x8 ;  /* 0x000000000008781c */ /* 0x000fe40000f6f028 */
[----:B---3--:R-:W-:-:S13]  /*0570*/  ISETP.NE.AND P0, PT, R0, RZ, PT ;  /* 0x000000ff0000720c */ /* 0x008fda0003f05270 */
[----:B------:R-:W-:Y:S05]  /*0580*/  @P0 BRA `(.L_x_9) ;  /* 0x0000000000740947 */ /* 0x000fea0003800000 */
[----:B------:R-:W-:Y:S01]  /*0590*/  UMOV UR4, 0x400 ;  /* 0x0000040000047882 */ /* 0x000fe20000000000 */
[----:B------:R-:W-:Y:S01]  /*05a0*/  UMOV UR8, 0x1 ;  /* 0x0000000100087882 */ /* 0x000fe20000000000 */
[----:B------:R-:W-:Y:S01]  /*05b0*/  UMOV UR6, 0x2 ;  /* 0x0000000200067882 */ /* 0x000fe20000000000 */
[----:B------:R-:W-:Y:S02]  /*05c0*/  ULEA UR4, UR55, UR4, 0x18 ;  /* 0x0000000437047291 */ /* 0x000fe4000f8ec0ff */
[----:B------:R-:W-:-:S04]  /*05d0*/  UIADD3 UR8, UPT, UPT, -UR8, 0x100000, URZ ;  /* 0x0010000008087890 */ /* 0x000fc8000fffe1ff */
[----:B------:R-:W-:Y:S02]  /*05e0*/  USHF.L.U32 UR9, UR8, 0xb, URZ ;  /* 0x0000000b08097899 */ /* 0x000fe400080006ff */
[----:B------:R-:W-:Y:S02]  /*05f0*/  USHF.L.U32 UR8, UR8, 0x1, URZ ;  /* 0x0000000108087899 */ /* 0x000fe400080006ff */
[----:B------:R-:W-:-:S04]  /*0600*/  UIADD3 UR6, UPT, UPT, -UR6, 0x100000, URZ ;  /* 0x0010000006067890 */ /* 0x000fc8000fffe1ff */
[----:B------:R-:W-:Y:S02]  /*0610*/  USHF.L.U32 UR7, UR6, 0xb, URZ ;  /* 0x0000000b06077899 */ /* 0x000fe400080006ff */
[----:B------:R-:W-:Y:S01]  /*0620*/  USHF.L.U32 UR6, UR6, 0x1, URZ ;  /* 0x0000000106067899 */ /* 0x000fe200080006ff */
[----:B------:R-:W-:Y:S01]  /*0630*/  ELECT P0, URZ, PT ;  /* 0x0000000000ff782f */ /* 0x000fe20003800000 */
[----:B------:R-:W3:Y:S02]  /*0640*/  FENCE.VIEW.ASYNC.S ;  /* 0x00000000000073c6 */ /* 0x000ee40000000000 */
[----:B---3--:R3:W4:Y:S08]  /*0650*/  SYNCS.EXCH.64 URZ, [UR4], UR8 ;  /* 0x0000000804ff75b2 */ /* 0x0087300008000100 */
[----:B------:R3:W1:Y:S01]  /*0660*/  SYNCS.EXCH.64 URZ, [UR4+0x40], UR6 ;  /* 0x0000400604ff75b2 */ /* 0x0006620008000100 */
        /* <DEDUP_REMOVED lines=13> */
[----:B------:R3:W1:Y:S02]  /*0740*/  SYNCS.EXCH.64 URZ, [UR4+0x78], UR6 ;  /* 0x0000780604ff75b2 */ /* 0x0006640008000100 */
[----:B---3--:R-:W-:Y:S01]  /*0750*/  NOP ;  /* 0x0000000000007918 */ /* 0x008fe20000000000 */
.L_x_9:
[----:B------:R-:W3:Y:S01]  /*0760*/  SHFL.IDX PT, R0, R47, RZ, 0x1f ;  /* 0x00001fff2f007589 */ /* 0x000ee200000e0000 */
[----:B------:R-:W-:Y:S01]  /*0770*/  NOP ;  /* 0x0000000000007918 */ /* 0x000fe20000000000 */
[----:B---3--:R-:W-:-:S13]  /*0780*/  ISETP.NE.AND P0, PT, R0, 0x1, PT ;  /* 0x000000010000780c */ /* 0x008fda0003f05270 */
        /* <DEDUP_REMOVED lines=13> */
[----:B---3--:R3:W1:Y:S08]  /*0860*/  SYNCS.EXCH.64 URZ, [UR4+0x80], UR8 ;  /* 0x0000800804ff75b2 */ /* 0x0086700008000100 */
[----:B------:R3:W1:Y:S01]  /*0870*/  SYNCS.EXCH.64 URZ, [UR4+0x98], UR6 ;  /* 0x0000980604ff75b2 */ /* 0x0006620008000100 */
[----:B------:R3:W1:Y:S01]  /*0880*/  SYNCS.EXCH.64 URZ, [UR4+0x88], UR8 ;  /* 0x0000880804ff75b2 */ /* 0x0006620008000100 */
[----:B------:R3:W1:Y:S01]  /*0890*/  SYNCS.EXCH.64 URZ, [UR4+0xa0], UR6 ;  /* 0x0000a00604ff75b2 */ /* 0x0006620008000100 */
[----:B------:R3:W1:Y:S01]  /*08a0*/  SYNCS.EXCH.64 URZ, [UR4+0x90], UR8 ;  /* 0x0000900804ff75b2 */ /* 0x0006620008000100 */
[----:B------:R3:W1:Y:S01]  /*08b0*/  SYNCS.EXCH.64 URZ, [UR4+0xa8], UR6 ;  /* 0x0000a80604ff75b2 */ /* 0x0006620008000100 */
[----:B------:R-:W-:Y:S01]  /*08c0*/  NOP ;  /* 0x0000000000007918 */ /* 0x000fe20000000000 */
.L_x_10:
[----:B------:R-:W2:Y:S01]  /*08d0*/  SHFL.IDX PT, R0, R47, RZ, 0x1f ;  /* 0x00001fff2f007589 */ /* 0x000ea200000e0000 */
[----:B------:R-:W-:Y:S01]  /*08e0*/  NOP ;  /* 0x0000000000007918 */ /* 0x000fe20000000000 */
[----:B--2---:R-:W-:-:S13]  /*08f0*/  ISETP.NE.AND P0, PT, R0, 0x3, PT ;  /* 0x000000030000780c */ /* 0x004fda0003f05270 */
[----:B------:R-:W-:Y:S05]  /*0900*/  @P0 BRA `(.L_x_11) ;  /* 0x00000000002c0947 */ /* 0x000fea0003800000 */
[----:B---3--:R-:W-:Y:S01]  /*0910*/  UMOV UR6, 0x400 ;  /* 0x0000040000067882 */ /* 0x008fe20000000000 */
[----:B------:R-:W-:Y:S01]  /*0920*/  UMOV UR4, 0x20 ;  /* 0x0000002000047882 */ /* 0x000fe20000000000 */
[----:B------:R-:W-:Y:S02]  /*0930*/  ULEA UR6, UR55, UR6, 0x18 ;  /* 0x0000000637067291 */ /* 0x000fe4000f8ec0ff */
[----:B------:R-:W-:-:S04]  /*0940*/  UIADD3 UR4, UPT, UPT, -UR4, 0x100000, URZ ;  /* 0x0010000004047890 */ /* 0x000fc8000fffe1ff */
[----:B------:R-:W-:Y:S02]  /*0950*/  USHF.L.U32 UR5, UR4, 0xb, URZ ;  /* 0x0000000b04057899 */ /* 0x000fe400080006ff */
[----:B------:R-:W-:Y:S01]  /*0960*/  USHF.L.U32 UR4, UR4, 0x1, URZ ;  /* 0x0000000104047899 */ /* 0x000fe200080006ff */
[----:B------:R-:W-:Y:S01]  /*0970*/  ELECT P0, URZ, PT ;  /* 0x0000000000ff782f */ /* 0x000fe20003800000 */
[----:B------:R-:W2:Y:S10]  /*0980*/  FENCE.VIEW.ASYNC.S ;  /* 0x00000000000073c6 */ /* 0x000eb40000000000 */
[----:B--2---:R2:W3:Y:S01]  /*0990*/  SYNCS.EXCH.64 URZ, [UR6+0xb0], UR4 ;  /* 0x0000b00406ff75b2 */ /* 0x0044e20008000100 */
[----:B------:R2:W1:Y:S01]  /*09a0*/  SYNCS.EXCH.64 URZ, [UR6+0xb8], UR4 ;  /* 0x0000b80406ff75b2 */ /* 0x0004620008000100 */
[----:B------:R-:W-:Y:S01]  /*09b0*/  NOP ;  /* 0x0000000000007918 */ /* 0x000fe20000000000 */
.L_x_11:
[----:B------:R-:W4:Y:S01]  /*09c0*/  SHFL.IDX PT, R0, R47, RZ, 0x1f ;  /* 0x00001fff2f007589 */ /* 0x000f2200000e0000 */
[----:B------:R-:W-:Y:S01]  /*09d0*/  NOP ;  /* 0x0000000000007918 */ /* 0x000fe20000000000 */
[----:B----4-:R-:W-:-:S13]  /*09e0*/  ISETP.NE.AND P0, PT, R0, 0x4, PT ;  /* 0x000000040000780c */ /* 0x010fda0003f05270 */
[----:B------:R-:W-:Y:S05]  /*09f0*/  @P0 BRA `(.L_x_12) ;  /* 0x0000000000480947 */ /* 0x000fea0003800000 */
[----:B--23--:R-:W-:Y:S01]  /*0a00*/  UMOV UR4, 0x3a0 ;  /* 0x000003a000047882 */ /* 0x00cfe20000000000 */
[----:B------:R-:W-:Y:S01]  /*0a10*/  UMOV UR6, 0x400 ;  /* 0x0000040000067882 */ /* 0x000fe20000000000 */
[----:B------:R-:W-:Y:S01]  /*0a20*/  USEL UR4, UR4, 0x320, UP4 ;  /* 0x0000032004047887 */ /* 0x000fe2000a000000 */
        /* <DEDUP_REMOVED lines=9> */
[----:B------:R-:W2:Y:S02]  /*0ac0*/  FENCE.VIEW.ASYNC.S ;  /* 0x00000000000073c6 */ /* 0x000ea40000000000 */
[----:B--2---:R4:W2:Y:S08]  /*0ad0*/  SYNCS.EXCH.64 URZ, [UR6+0xc0], UR8 ;  /* 0x0000c00806ff75b2 */ /* 0x0048b00008000100 */
[----:B------:R4:W3:Y:S01]  /*0ae0*/  SYNCS.EXCH.64 URZ, [UR6+0xd0], UR4 ;  /* 0x0000d00406ff75b2 */ /* 0x0008e20008000100 */
[----:B------:R4:W1:Y:S01]  /*0af0*/  SYNCS.EXCH.64 URZ, [UR6+0xc8], UR8 ;  /* 0x0000c80806ff75b2 */ /* 0x0008620008000100 */
[----:B------:R4:W1:Y:S02]  /*0b00*/  SYNCS.EXCH.64 URZ, [UR6+0xd8], UR4 ;  /* 0x0000d80406ff75b2 */ /* 0x0008640008000100 */
[----:B----4-:R-:W-:Y:S01]  /*0b10*/  NOP ;  /* 0x0000000000007918 */ /* 0x010fe20000000000 */
.L_x_12:
[----:B------:R-:W4:Y:S01]  /*0b20*/  SHFL.IDX PT, R0, R47, RZ, 0x1f ;  /* 0x00001fff2f007589 */ /* 0x000f2200000e0000 */
[----:B------:R-:W-:Y:S01]  /*0b30*/  NOP ;  /* 0x0000000000007918 */ /* 0x000fe20000000000 */
[----:B----4-:R-:W-:-:S13]  /*0b40*/  ISETP.NE.AND P0, PT, R0, 0x5, PT ;  /* 0x000000050000780c */ /* 0x010fda0003f05270 */
[----:B------:R-:W-:Y:S05]  /*0b50*/  @P0 BRA `(.L_x_13) ;  /* 0x0000000000540947 */ /* 0x000fea0003800000 */
[----:B--23--:R-:W-:Y:S01]  /*0b60*/  UMOV UR4, 0x400 ;  /* 0x0000040000047882 */ /* 0x00cfe20000000000 */
        /* <DEDUP_REMOVED lines=14> */
[----:B------:R4:W1:Y:S01]  /*0c50*/  SYNCS.EXCH.64 URZ, [UR4+0x108], UR8 ;  /* 0x0001080804ff75b2 */ /* 0x0008620008000100 */
[----:B------:R4:W1:Y:S01]  /*0c60*/  SYNCS.EXCH.64 URZ, [UR4+0xf0], UR6 ;  /* 0x0000f00604ff75b2 */ /* 0x0008620008000100 */
[----:B------:R4:W1:Y:S01]  /*0c70*/  SYNCS.EXCH.64 URZ, [UR4+0x110], UR8 ;  /* 0x0001100804ff75b2 */ /* 0x0008620008000100 */
[----:B------:R4:W1:Y:S01]  /*0c80*/  SYNCS.EXCH.64 URZ, [UR4+0xf8], UR6 ;  /* 0x0000f80604ff75b2 */ /* 0x0008620008000100 */
[----:B------:R4:W1:Y:S02]  /*0c90*/  SYNCS.EXCH.64 URZ, [UR4+0x118], UR8 ;  /* 0x0001180804ff75b2 */ /* 0x0008640008000100 */
[----:B----4-:R-:W-:Y:S01]  /*0ca0*/  NOP ;  /* 0x0000000000007918 */ /* 0x010fe20000000000 */
.L_x_13:
[----:B------:R-:W4:Y:S01]  /*0cb0*/  SHFL.IDX PT, R0, R47, RZ, 0x1f ;  /* 0x00001fff2f007589 */ /* 0x000f2200000e0000 */
[----:B------:R-:W-:Y:S01]  /*0cc0*/  ISETP.NE.OR P1, PT, RZ, UR20, !P1 ;  /* 0x00000014ff007c0c */ /* 0x000fe2000cf25670 */
[----:B------:R-:W-:Y:S01]  /*0cd0*/  NOP ;  /* 0x0000000000007918 */ /* 0x000fe20000000000 */
[----:B----4-:R-:W-:-:S13]  /*0ce0*/  ISETP.NE.AND P0, PT, R0, 0x3, PT ;  /* 0x000000030000780c */ /* 0x010fda0003f05270 */
[----:B------:R-:W-:Y:S05]  /*0cf0*/  @P0 BRA `(.L_x_14) ;  /* 0x0000000000340947 */ /* 0x000fea0003800000 */
[----:B--23--:R-:W-:Y:S01]  /*0d00*/  UMOV UR4, 0x400 ;  /* 0x0000040000047882 */ /* 0x00cfe20000000000 */
[----:B------:R-:W-:Y:S01]  /*0d10*/  UMOV UR6, 0x20 ;  /* 0x0000002000067882 */ /* 0x000fe20000000000 */
[----:B------:R-:W-:Y:S02]  /*0d20*/  ULEA UR4, UR55, UR4, 0x18 ;  /* 0x0000000437047291 */ /* 0x000fe4000f8ec0ff */
[----:B------:R-:W-:-:S04]  /*0d30*/  UIADD3 UR6, UPT, UPT, -UR6, 0x100000, URZ ;  /* 0x0010000006067890 */ /* 0x000fc8000fffe1ff */
[----:B------:R-:W-:Y:S02]  /*0d40*/  USHF.L.U32 UR7, UR6, 0xb, URZ ;  /* 0x0000000b06077899 */ /* 0x000fe400080006ff */
[----:B------:R-:W-:Y:S01]  /*0d50*/  USHF.L.U32 UR6, UR6, 0x1, URZ ;  /* 0x0000000106067899 */ /* 0x000fe200080006ff */
[----:B------:R-:W-:Y:S01]  /*0d60*/  ELECT P0, URZ, PT ;  /* 0x0000000000ff782f */ /* 0x000fe20003800000 */
[----:B------:R-:W2:Y:S10]  /*0d70*/  FENCE.VIEW.ASYNC.S ;  /* 0x00000000000073c6 */ /* 0x000eb40000000000 */
[----:B--2---:R4:W2:Y:S01]  /*0d80*/  SYNCS.EXCH.64 URZ, [UR4+0x120], UR6 ;  /* 0x0001200604ff75b2 */ /* 0x0048a20008000100 */
[----:B------:R4:W3:Y:S01]  /*0d90*/  SYNCS.EXCH.64 URZ, [UR4+0x130], UR6 ;  /* 0x0001300604ff75b2 */ /* 0x0008e20008000100 */
[----:B------:R4:W1:Y:S01]  /*0da0*/  SYNCS.EXCH.64 URZ, [UR4+0x128], UR6 ;  /* 0x0001280604ff75b2 */ /* 0x0008620008000100 */
[----:B------:R4:W1:Y:S02]  /*0db0*/  SYNCS.EXCH.64 URZ, [UR4+0x138], UR6 ;  /* 0x0001380604ff75b2 */ /* 0x0008640008000100 */
[----:B----4-:R-:W-:Y:S01]  /*0dc0*/  NOP ;  /* 0x0000000000007918 */ /* 0x010fe20000000000 */
.L_x_14:
[----:B------:R-:W-:Y:S01]  /*0dd0*/  VOTEU.ALL UP0, P1 ;  /* 0x0000000000ff7886 */ /* 0x000fe20000800000 */
[----:B--23--:R-:W-:Y:S01]  /*0de0*/  UMOV UR4, 0x20 ;  /* 0x0000002000047882 */ /* 0x00cfe20000000000 */
[----:B------:R-:W2:Y:S01]  /*0df0*/  LDCU UR7, c[0x0][0x36c] ;  /* 0x00006d80ff0777ac */ /* 0x000ea20008000800 */
[----:B------:R-:W-:Y:S01]  /*0e00*/  NOP ;  /* 0x0000000000007918 */ /* 0x000fe20000000000 */
[----:B------:R-:W-:Y:S01]  /*0e10*/  LOP3.LUT R3, R58, 0x1f, RZ, 0xc0, !PT ;  /* 0x0000001f3a037812 */ /* 0x000fe200078ec0ff */
[----:B------:R-:W-:Y:S01]  /*0e20*/  @!UP0 UMOV UR6, 0x400 ;  /* 0x0000040000068882 */ /* 0x000fe20000000000 */
[----:B------:R-:W-:-:S04]  /*0e30*/  @!UP0 UIADD3 UR4, UPT, UPT, -UR4, 0x100000, URZ ;  /* 0x0010000004048890 */ /* 0x000fc8000fffe1ff */
[----:B------:R-:W-:Y:S02]  /*0e40*/  @!UP0 USHF.L.U32 UR5, UR4, 0xb, URZ ;  /* 0x0000000b04058899 */ /* 0x000fe400080006ff */
[----:B------:R-:W-:Y:S02]  /*0e50*/  @!UP0 USHF.L.U32 UR4, UR4, 0x1, URZ ;  /* 0x0000000104048899 */ /* 0x000fe400080006ff */
[----:B------:R-:W-:Y:S01]  /*0e60*/  @!UP0 ULEA UR6, UR55, UR6, 0x18 ;  /* 0x0000000637068291 */ /* 0x000fe2000f8ec0ff */
[----:B------:R-:W-:Y:S01]  /*0e70*/  VOTEU.ALL UP0, P1 ;  /* 0x0000000000ff7886 */ /* 0x000fe20000800000 */
[----:B------:R-:W-:Y:S02]  /*0e80*/  UISETP.NE.AND UP5, UPT, UR20, URZ, UPT ;  /* 0x000000ff1400728c */ /* 0x000fe4000bfa5270 */
[----:B--2---:R-:W-:Y:S01]  /*0e90*/  UISETP.EQ.U32.AND UP6, UPT, UR7, 0x1, UPT ;  /* 0x000000010700788c */ /* 0x004fe2000bfc2070 */
[----:B------:R-:W2:Y:S07]  /*0ea0*/  FENCE.VIEW.ASYNC.S ;  /* 0x00000000000073c6 */ /* 0x000eae0000000000 */
[----:B--2---:R2:W3:Y:S01]  /*0eb0*/  @!UP0 SYNCS.EXCH.64 URZ, [UR6+0x140], UR4 ;  /* 0x0001400406ff85b2 */ /* 0x0044e20008000100 */
[----:B------:R-:W-:Y:S05]  /*0ec0*/  BRA.U !UP6, `(.L_x_15) ;  /* 0x000000010e087547 */ /* 0x000fea000b800000 */
[----:B-1-3--:R-:W-:Y:S01]  /*0ed0*/  UCGABAR_ARV ;  /* 0x00000000000079c7 */ /* 0x00afe20008000000 */
[----:B------:R-:W-:Y:S05]  /*0ee0*/  BRA `(.L_x_16) ;  /* 0x0000000000047947 */ /* 0x000fea0003800000 */
.L_x_15:
[----:B-1-3--:R-:W-:Y:S01]  /*0ef0*/  NOP ;  /* 0x0000000000007918 */ /* 0x00afe20000000000 */
.L_x_16:
[----:B------:R-:W1:Y:S01]  /*0f00*/  S2UR UR22, SR_CTAID.X ;  /* 0x00000000001679c3 */ /* 0x000e620000002500 */
[----:B------:R-:W-:-:S05]  /*0f10*/  CS2R.32 R51, SR_CgaSize ;  /* 0x0000000000337805 */ /* 0x000fca0000008a00 */
[----:B------:R-:W-:-:S05]  /*0f20*/  IMAD R51, R51, -0xa0, RZ ;  /* 0xffffff6033337824 */ /* 0x000fca00078e02ff */
[----:B--2---:R-:W-:-:S14]  /*0f30*/  R2UR UR5, R51 ;  /* 0x00000000330572ca */ /* 0x004fdc00000e0000 */
[----:B------:R-:W2:Y:S01]  /*0f40*/  LDCU UR5, c[0x0][UR5+0x2b0] ;  /* 0x00005600050577ac */ /* 0x000ea20008000800 */
[----:B------:R-:W-:-:S05]  /*0f50*/  CS2R.32 R51, SR_CgaSize ;  /* 0x0000000000337805 */ /* 0x000fca0000008a00 */
[----:B------:R-:W-:-:S05]  /*0f60*/  IMAD R51, R51, -0xa0, RZ ;  /* 0xffffff6033337824 */ /* 0x000fca00078e02ff */
[----:B------:R-:W-:-:S14]  /*0f70*/  R2UR UR4, R51 ;  /* 0x00000000330472ca */ /* 0x000fdc00000e0000 */
[----:B------:R-:W3:Y:S01]  /*0f80*/  LDCU UR4, c[0x0][UR4+0x2b4] ;  /* 0x00005680040477ac */ /* 0x000ee20008000800 */
[----:B------:R-:W4:Y:S01]  /*0f90*/  S2UR UR26, SR_CTAID.Y ;  /* 0x00000000001a79c3 */ /* 0x000f220000002600 */
[----:B------:R-:W-:-:S05]  /*0fa0*/  CS2R.32 R51, SR_CgaSize ;  /* 0x0000000000337805 */ /* 0x000fca0000008a00 */
[----:B------:R-:W-:-:S05]  /*0fb0*/  IMAD R51, R51, -0xa0, RZ ;  /* 0xffffff6033337824 */ /* 0x000fca00078e02ff */
[----:B------:R-:W-:-:S14]  /*0fc0*/  R2UR UR7, R51 ;  /* 0x00000000330772ca */ /* 0x000fdc00000e0000 */
[----:B------:R-:W3:Y:S01]  /*0fd0*/  LDCU UR7, c[0x0][UR7+0x2a0] ;  /* 0x00005400070777ac */ /* 0x000ee20008000800 */
[----:B------:R-:W-:-:S05]  /*0fe0*/  CS2R.32 R51, SR_CgaSize ;  /* 0x0000000000337805 */ /* 0x000fca0000008a00 */
[----:B------:R-:W-:-:S05]  /*0ff0*/  IMAD R51, R51, -0xa0, RZ ;  /* 0xffffff6033337824 */ /* 0x000fca00078e02ff */
[----:B------:R-:W-:-:S14]  /*1000*/  R2UR UR8, R51 ;  /* 0x00000000330872ca */ /* 0x000fdc00000e0000 */
[----:B------:R-:W3:Y:S01]  /*1010*/  LDCU UR8, c[0x0][UR8+0x2a4] ;  /* 0x00005480080877ac */ /* 0x000ee20008000800 */
[----:B------:R-:W-:Y:S01]  /*1020*/  UISETP.GT.U32.AND UP0, UPT, UR68, 0xffff, UPT ;  /* 0x0000ffff4400788c */ /* 0x000fe2000bf04070 */
[----:B------:R-:W3:Y:S01]  /*1030*/  LDCU UR21, c[0x0][0xb24] ;  /* 0x00016480ff1577ac */ /* 0x000ee20008000800 */
[----:B------:R-:W3:Y:S01]  /*1040*/  LDCU UR42, c[0x0][0xb24] ;  /* 0x00016480ff2a77ac */ /* 0x000ee20008000800 */
[----:B-1----:R-:W-:Y:S01]  /*1050*/  I2FP.F32.U32 R2, UR22 ;  /* 0x0000001600027c45 */ /* 0x002fe20008201000 */
[----:B------:R-:W1:Y:S04]  /*1060*/  LDCU UR25, c[0x0][0xb30] ;  /* 0x00016600ff1977ac */ /* 0x000e680008000800 */
[----:B--2---:R-:W-:Y:S01]  /*1070*/  FMUL R2, R2, UR5 ;  /* 0x0000000502027c20 */ /* 0x004fe20008400000 */
[----:B------:R-:W-:Y:S01]  /*1080*/  USEL UR5, UR68, 0xffff, !UP0 ;  /* 0x0000ffff44057887 */ /* 0x000fe2000c000000 */
[----:B----4-:R-:W-:Y:S01]  /*1090*/  I2FP.F32.U32 R0, UR26 ;  /* 0x0000001a00007c45 */ /* 0x010fe20008201000 */
[----:B------:R-:W-:-:S03]  /*10a0*/  USHF.L.U32 UR30, UR55, 0x9, URZ ;  /* 0x00000009371e7899 */ /* 0x000fc600080006ff */
[----:B------:R-:W2:Y:S01]  /*10b0*/  F2I.U32.TRUNC.NTZ R2, R2 ;  /* 0x0000000200027305 */ /* 0x000ea2000020f000 */
[----:B------:R-:W-:Y:S01]  /*10c0*/  ULOP3.LUT UR29, UR5, 0xffff, URZ, 0xc0, !UPT ;  /* 0x0000ffff051d7892 */ /* 0x000fe2000f8ec0ff */
[----:B---3--:R-:W-:-:S06]  /*10d0*/  FMUL R0, R0, UR4 ;  /* 0x0000000400007c20 */ /* 0x008fcc0008400000 */
[----:B------:R-:W3:Y:S01]  /*10e0*/  F2I.U32.TRUNC.NTZ R0, R0 ;  /* 0x0000000000007305 */ /* 0x000ee2000020f000 */
[----:B--2---:R-:W-:Y:S02]  /*10f0*/  R2UR UR4, R2 ;  /* 0x00000000020472ca */ /* 0x004fe400000e0000 */
[----:B------:R-:W-:Y:S02]  /*1100*/  PRMT R2, RZ, 0x7610, R2 ;  /* 0x00007610ff027816 */ /* 0x000fe40000000002 */
[----:B---3--:R-:W-:Y:S02]  /*1110*/  R2UR UR6, R0 ;  /* 0x00000000000672ca */ /* 0x008fe400000e0000 */
[----:B------:R-:W-:-:S07]  /*1120*/  PRMT R0, RZ, 0x7610, R0 ;  /* 0x00007610ff007816 */ /* 0x000fce0000000000 */
[----:B------:R-:W-:-:S04]  /*1130*/  UIADD3 UR5, UPT, UPT, -UR4, URZ, URZ ;  /* 0x000000ff04057290 */ /* 0x000fc8000fffe1ff */
[----:B------:R-:W-:Y:S02]  /*1140*/  UIMAD UR5, UR7, UR5, UR22 ;  /* 0x00000005070572a4 */ /* 0x000fe4000f8e0216 */
[----:B------:R-:W-:-:S04]  /*1150*/  UIADD3 UR4, UPT, UPT, -UR6, URZ, URZ ;  /* 0x000000ff06047290 */ /* 0x000fc8000fffe1ff */
[----:B------:R-:W-:Y:S01]  /*1160*/  IMAD.U32 R51, RZ, RZ, UR5 ;  /* 0x00000005ff337e24 */ /* 0x000fe2000f8e00ff */
[----:B------:R-:W-:-:S06]  /*1170*/  UIMAD UR4, UR8, UR4, UR26 ;  /* 0x00000004080472a4 */ /* 0x000fcc000f8e021a */
[----:B------:R-:W-:Y:S01]  /*1180*/  IMAD.U32 R50, RZ, RZ, UR4 ;  /* 0x00000004ff327e24 */ /* 0x000fe2000f8e00ff */
[----:B-1----:R-:W-:Y:S06]  /*1190*/  BRA.U UP5, `(.L_x_17) ;  /* 0x0000000105447547 */ /* 0x002fec000b800000 */
[----:B------:R-:W-:Y:S02]  /*11a0*/  R2UR UR4, R50 ;  /* 0x00000000320472ca */ /* 0x000fe400000e0000 */
[----:B------:R-:W-:-:S11]  /*11b0*/  R2UR UR7, R51 ;  /* 0x00000000330772ca */ /* 0x000fd600000e0000 */
[----:B------:R-:W-:Y:S02]  /*11c0*/  UISETP.NE.AND UP0, UPT, UR4, URZ, UPT ;  /* 0x000000ff0400728c */ /* 0x000fe4000bf05270 */
[----:B------:R-:W-:Y:S02]  /*11d0*/  ULOP3.LUT UR4, UR7, 0x2, URZ, 0x3c, !UPT ;  /* 0x0000000207047892 */ /* 0x000fe4000f8e3cff */
[----:B------:R-:W-:Y:S02]  /*11e0*/  UISETP.GT.U32.AND UP2, UPT, UR7, 0x1, UP0 ;  /* 0x000000010700788c */ /* 0x000fe40008744070 */
[----:B------:R-:W-:Y:S02]  /*11f0*/  UISETP.GT.U32.AND UP0, UPT, UR4, 0x1, UP0 ;  /* 0x000000010400788c */ /* 0x000fe40008704070 */
[----:B------:R-:W-:Y:S02]  /*1200*/  USEL UR5, URZ, 0x2, UP2 ;  /* 0x00000002ff057887 */ /* 0x000fe40009000000 */
[----:B------:R-:W-:-:S02]  /*1210*/  USEL UR6, URZ, 0x1, UP2 ;  /* 0x00000001ff067887 */ /* 0x000fc40009000000 */
[----:B------:R-:W-:Y:S02]  /*1220*/  USEL UR4, URZ, 0x4, UP0 ;  /* 0x00000004ff047887 */ /* 0x000fe40008000000 */
[----:B------:R-:W-:Y:S02]  /*1230*/  ULOP3.LUT UR7, UR7, 0xfffffffe, URZ, 0xc0, !UPT ;  /* 0xfffffffe07077892 */ /* 0x000fe4000f8ec0ff */
[----:B------:R-:W-:Y:S02]  /*1240*/  USEL UR8, URZ, 0x8, UP0 ;  /* 0x00000008ff087887 */ /* 0x000fe40008000000 */
[----:B------:R-:W-:-:S03]  /*1250*/  UIADD3 UR4, UPT, UPT, UR4, UR5, UR6 ;  /* 0x0000000504047290 */ /* 0x000fc6000fffe006 */
[----:B------:R-:W-:Y:S01]  /*1260*/  UMOV UR5, 0x3 ;  /* 0x0000000300057882 */ /* 0x000fe20000000000 */
[----:B------:R-:W-:Y:S02]  /*1270*/  UIADD3 UR4, UPT, UPT, UR4, UR8, URZ ;  /* 0x0000000804047290 */ /* 0x000fe4000fffe0ff */
[----:B------:R-:W-:-:S04]  /*1280*/  USHF.L.U32 UR5, UR5, UR7, URZ ;  /* 0x0000000705057299 */ /* 0x000fc800080006ff */
[----:B------:R-:W-:Y:S02]  /*1290*/  IMAD.U32 R2, RZ, RZ, UR4 ;  /* 0x00000004ff027e24 */ /* 0x000fe4000f8e00ff */
[----:B------:R-:W-:-:S07]  /*12a0*/  IMAD.U32 R0, RZ, RZ, UR5 ;  /* 0x00000005ff007e24 */ /* 0x000fce000f8e00ff */
.L_x_17:
[----:B------:R-:W1:Y:S01]  /*12b0*/  S2UR UR36, SR_CTAID.Z ;  /* 0x00000000002479c3 */ /* 0x000e620000002700 */
[----:B------:R-:W-:Y:S01]  /*12c0*/  UISETP.GE.AND UP0, UPT, UR21, 0x1, UPT ;  /* 0x000000011500788c */ /* 0x000fe2000bf06270 */
[----:B------:R-:W-:Y:S01]  /*12d0*/  UMOV UR28, 0x5 ;  /* 0x00000005001c7882 */ /* 0x000fe20000000000 */
[----:B------:R-:W-:-:S07]  /*12e0*/  UMOV UR27, UR22 ;  /* 0x00000016001b7c82 */ /* 0x000fce0008000000 */
[----:B------:R-:W-:Y:S05]  /*12f0*/  BRA.U !UP0, `(.L_x_18) ;  /* 0x0000000108d47547 */ /* 0x000fea000b800000 */
[----:B------:R-:W2:Y:S01]  /*1300*/  LDCU.128 UR16, c[0x0][0xb10] ;  /* 0x00016200ff1077ac */ /* 0x000ea20008000c00 */
[----:B------:R-:W3:Y:S01]  /*1310*/  LDCU UR6, c[0x0][0x370] ;  /* 0x00006e00ff0677ac */ /* 0x000ee20008000800 */
[----:B------:R-:W4:Y:S01]  /*1320*/  LDCU UR7, c[0x0][0x374] ;  /* 0x00006e80ff0777ac */ /* 0x000f220008000800 */
[----:B------:R-:W1:Y:S01]  /*1330*/  LDCU UR23, c[0x0][0xb0c] ;  /* 0x00016180ff1777ac */ /* 0x000e620008000800 */
[----:B------:R-:W1:Y:S01]  /*1340*/  LDCU UR24, c[0x0][0xb20] ;  /* 0x00016400ff1877ac */ /* 0x000e620008000800 */
[----:B------:R-:W1:Y:S01]  /*1350*/  LDCU.64 UR8, c[0x0][0xb28] ;  /* 0x00016500ff0877ac */ /* 0x000e620008000a00 */
[----:B--2---:R-:W-:Y:S02]  /*1360*/  UISETP.NE.AND UP3, UPT, UR18, 0x1, UPT ;  /* 0x000000011200788c */ /* 0x004fe4000bf65270 */
[----:B----4-:R-:W-:Y:S02]  /*1370*/  UIMAD.WIDE.U32 UR10, UR7, UR19, URZ ;  /* 0x00000013070a72a5 */ /* 0x010fe4000f8e00ff */
[----:B---3--:R-:W-:-:S02]  /*1380*/  UIMAD.WIDE.U32 UR12, UR6, UR16, URZ ;  /* 0x00000010060c72a5 */ /* 0x008fc4000f8e00ff */
[----:B-1----:R-:W-:Y:S02]  /*1390*/  UISETP.NE.AND UP0, UPT, UR23, 0x1, UPT ;  /* 0x000000011700788c */ /* 0x002fe4000bf05270 */
[----:B------:R-:W-:Y:S01]  /*13a0*/  UIMAD.WIDE.U32 UR4, UR22, UR16, URZ ;  /* 0x00000010160472a5 */ /* 0x000fe2000f8e00ff */
[----:B------:R-:W-:Y:S02]  /*13b0*/  UMOV UR10, UR11 ;  /* 0x0000000b000a7c82 */ /* 0x000fe40008000000 */
[----:B------:R-:W-:Y:S01]  /*13c0*/  UMOV UR12, UR13 ;  /* 0x0000000d000c7c82 */ /* 0x000fe20008000000 */
[----:B------:R-:W-:Y:S02]  /*13d0*/  @UP3 USHF.R.U32.HI UR7, URZ, UR24, UR10 ;  /* 0x00000018ff073299 */ /* 0x000fe4000801160a */
[----:B------:R-:W-:Y:S01]  /*13e0*/  UISETP.NE.AND UP2, UPT, UR21, 0x1, UPT ;  /* 0x000000011500788c */ /* 0x000fe2000bf45270 */
[----:B------:R-:W-:Y:S02]  /*13f0*/  UMOV UR4, UR5 ;  /* 0x0000000500047c82 */ /* 0x000fe40008000000 */
[----:B------:R-:W-:-:S02]  /*1400*/  @UP0 USHF.R.U32.HI UR6, URZ, UR17, UR12 ;  /* 0x00000011ff060299 */ /* 0x000fc4000801160c */
[----:B------:R-:W-:Y:S02]  /*1410*/  USHF.R.U32.HI UR4, URZ, UR17, UR4 ;  /* 0x00000011ff047299 */ /* 0x000fe40008011604 */
[----:B------:R-:W-:Y:S02]  /*1420*/  UIMAD.WIDE.U32 UR12, UR26, UR19, URZ ;  /* 0x000000131a0c72a5 */ /* 0x000fe4000f8e00ff */
[----:B------:R-:W-:Y:S02]  /*1430*/  UIMAD.WIDE.U32 UR10, UR7, UR8, URZ ;  /* 0x00000008070a72a5 */ /* 0x000fe4000f8e00ff */
[----:B------:R-:W-:Y:S02]  /*1440*/  UIMAD.WIDE.U32 UR14, UR6, UR8, URZ ;  /* 0x00000008060e72a5 */ /* 0x000fe4000f8e00ff */
[----:B------:R-:W-:-:S03]  /*1450*/  USEL UR5, UR22, UR4, !UP0 ;  /* 0x0000000416057287 */ /* 0x000fc6000c000000 */
[----:B------:R-:W-:Y:S01]  /*1460*/  UMOV UR4, UR13 ;  /* 0x0000000d00047c82 */ /* 0x000fe20008000000 */
[----:B------:R-:W-:Y:S01]  /*1470*/  UMOV UR10, UR11 ;  /* 0x0000000b000a7c82 */ /* 0x000fe20008000000 */
[----:B------:R-:W-:Y:S02]  /*1480*/  USHF.R.U32.HI UR4, URZ, UR24, UR4 ;  /* 0x00000018ff047299 */ /* 0x000fe40008011604 */
[----:B------:R-:W-:Y:S01]  /*1490*/  @UP2 USHF.R.U32.HI UR7, URZ, UR9, UR10 ;  /* 0x00000009ff072299 */ /* 0x000fe2000801160a */
[----:B------:R-:W-:Y:S01]  /*14a0*/  UMOV UR14, UR15 ;  /* 0x0000000f000e7c82 */ /* 0x000fe20008000000 */
[----:B------:R-:W-:Y:S02]  /*14b0*/  USEL UR4, UR26, UR4, !UP3 ;  /* 0x000000041a047287 */ /* 0x000fe4000d800000 */
[----:B------:R-:W-:Y:S02]  /*14c0*/  @UP2 USHF.R.U32.HI UR6, URZ, UR9, UR14 ;  /* 0x00000009ff062299 */ /* 0x000fe4000801160e */
[----:B------:R-:W-:-:S02]  /*14d0*/  UIMAD UR7, UR7, UR21, URZ ;  /* 0x00000015070772a4 */ /* 0x000fc4000f8e02ff */
[----:B------:R-:W-:Y:S02]  /*14e0*/  UIMAD UR12, UR6, UR21, URZ ;  /* 0x00000015060c72a4 */ /* 0x000fe4000f8e02ff */
[----:B------:R-:W-:Y:S02]  /*14f0*/  UISETP.GE.AND UP0, UPT, UR4, UR7, UPT ;  /* 0x000000070400728c */ /* 0x000fe4000bf06270 */
[----:B------:R-:W-:Y:S02]  /*1500*/  UIMAD.WIDE.U32 UR10, UR4, UR8, URZ ;  /* 0x00000008040a72a5 */ /* 0x000fe4000f8e00ff */
[----:B------:R-:W-:Y:S02]  /*1510*/  UISETP.GE.OR UP0, UPT, UR5, UR12, UP0 ;  /* 0x0000000c0500728c */ /* 0x000fe40008706670 */
[----:B------:R-:W-:Y:S02]  /*1520*/  UIMAD.WIDE.U32 UR12, UR5, UR8, URZ ;  /* 0x00000008050c72a5 */ /* 0x000fe4000f8e00ff */
[----:B------:R-:W-:Y:S01]  /*1530*/  UIADD3 UR10, UPT, UPT, -UR4, URZ, URZ ;  /* 0x000000ff040a7290 */ /* 0x000fe2000fffe1ff */
[----:B------:R-:W-:Y:S01]  /*1540*/  UMOV UR8, UR11 ;  /* 0x0000000b00087c82 */ /* 0x000fe20008000000 */
[----:B------:R-:W-:-:S02]  /*1550*/  UIADD3 UR27, UPT, UPT, -UR5, URZ, URZ ;  /* 0x000000ff051b7290 */ /* 0x000fc4000fffe1ff */
[----:B------:R-:W-:-:S03]  /*1560*/  USHF.R.U32.HI UR8, URZ, UR9, UR8 ;  /* 0x00000009ff087299 */ /* 0x000fc60008011608 */
[----:B------:R-:W-:Y:S01]  /*1570*/  @!UP0 UMOV UR7, UR13 ;  /* 0x0000000d00078c82 */ /* 0x000fe20008000000 */
[----:B------:R-:W-:Y:S02]  /*1580*/  UIMAD UR26, UR18, UR10, UR26 ;  /* 0x0000000a121a72a4 */ /* 0x000fe4000f8e021a */
[----:B------:R-:W-:Y:S02]  /*1590*/  USEL UR8, UR4, UR8, !UP2 ;  /* 0x0000000804087287 */ /* 0x000fe4000d000000 */
[----:B------:R-:W-:Y:S02]  /*15a0*/  @!UP0 USHF.R.U32.HI UR7, URZ, UR9, UR7 ;  /* 0x00000009ff078299 */ /* 0x000fe40008011607 */
[----:B------:R-:W-:Y:S02]  /*15b0*/  UIADD3 UR9, UPT, UPT, -UR8, URZ, URZ ;  /* 0x000000ff08097290 */ /* 0x000fe4000fffe1ff */
[----:B------:R-:W-:Y:S02]  /*15c0*/  @!UP0 USEL UR7, UR5, UR7, !UP2 ;  /* 0x0000000705078287 */ /* 0x000fe4000d000000 */
[----:B------:R-:W-:-:S02]  /*15d0*/  UIMAD UR9, UR21, UR9, UR4 ;  /* 0x00000009150972a4 */ /* 0x000fc4000f8e0204 */
[----:B------:R-:W-:Y:S02]  /*15e0*/  @!UP0 UIADD3 UR8, UPT, UPT, UR8, -UR7, URZ ;  /* 0x8000000708088290 */ /* 0x000fe4000fffe0ff */
[----:B------:R-:W-:Y:S02]  /*15f0*/  @!UP0 UIMAD UR6, UR9, UR6, UR7 ;  /* 0x00000006090682a4 */ /* 0x000fe4000f8e0207 */
[----:B------:R-:W-:Y:S02]  /*1600*/  @!UP0 UIMAD UR4, UR8, UR21, UR5 ;  /* 0x00000015080482a4 */ /* 0x000fe4000f8e0205 */
[----:B------:R-:W-:Y:S02]  /*1610*/  UIMAD UR27, UR23, UR27, UR22 ;  /* 0x0000001b171b72a4 */ /* 0x000fe4000f8e0216 */
[----:B------:R-:W-:Y:S01]  /*1620*/  UIMAD UR26, UR4, UR18, UR26 ;  /* 0x00000012041a72a4 */ /* 0x000fe2000f8e021a */
[----:B------:R-:W-:Y:S02]  /*1630*/  @!UP0 UMOV UR5, UR6 ;  /* 0x0000000600058c82 */ /* 0x000fe40008000000 */
[----:B------:R-:W-:-:S12]  /*1640*/  UIMAD UR27, UR5, UR23, UR27 ;  /* 0x00000017051b72a4 */ /* 0x000fd8000f8e021b */
.L_x_18:
[----:B------:R-:W-:Y:S02]  /*1650*/  UISETP.NE.AND UP2, UPT, UR25, 0x1, UPT ;  /* 0x000000011900788c */ /* 0x000fe4000bf45270 */
[----:B------:R-:W-:Y:S02]  /*1660*/  UISETP.NE.AND UP0, UPT, UR20, 0x2, UPT ;  /* 0x000000021400788c */ /* 0x000fe4000bf05270 */
[----:B------:R-:W-:Y:S02]  /*1670*/  ULOP3.LUT UR30, UR30, 0x400, URZ, 0xc0, !UPT ;  /* 0x000004001e1e7892 */ /* 0x000fe4000f8ec0ff */
[----:B------:R-:W-:-:S03]  /*1680*/  USHF.L.U32 UR29, UR28, UR29, URZ ;  /* 0x0000001d1c1d7299 */ /* 0x000fc600080006ff */
[----:B------:R-:W-:Y:S09]  /*1690*/  BRA.U UP2, `(.L_x_19) ;  /* 0x0000000102407547 */ /* 0x000ff2000b800000 */
[----:B------:R-:W2:Y:S01]  /*16a0*/  LDCU.128 UR8, c[0x0][0xb10] ;  /* 0x00016200ff0877ac */ /* 0x000ea20008000c00 */
[----:B------:R-:W3:Y:S01]  /*16b0*/  LDCU UR12, c[0x0][0xb0c] ;  /* 0x00016180ff0c77ac */ /* 0x000ee20008000800 */
[----:B------:R-:W4:Y:S01]  /*16c0*/  LDCU UR13, c[0x0][0xb20] ;  /* 0x00016400ff0d77ac */ /* 0x000f220008000800 */
[----:B--2---:R-:W-:Y:S02]  /*16d0*/  UIMAD.WIDE.U32 UR4, UR27, UR8, URZ ;  /* 0x000000081b0472a5 */ /* 0x004fe4000f8e00ff */
[----:B------:R-:W-:Y:S02]  /*16e0*/  UIMAD.WIDE.U32 UR6, UR26, UR11, URZ ;  /* 0x0000000b1a0672a5 */ /* 0x000fe4000f8e00ff */
[----:B---3--:R-:W-:Y:S02]  /*16f0*/  UISETP.NE.AND UP2, UPT, UR12, 0x1, UPT ;  /* 0x000000010c00788c */ /* 0x008fe4000bf45270 */
[----:B------:R-:W-:-:S03]  /*1700*/  USHF.R.U32.HI UR5, URZ, UR9, UR5 ;  /* 0x00000009ff057299 */ /* 0x000fc60008011605 */
[----:B------:R-:W-:Y:S01]  /*1710*/  UMOV UR4, UR7 ;  /* 0x0000000700047c82 */ /* 0x000fe20008000000 */
[----:B------:R-:W-:Y:S02]  /*1720*/  USEL UR5, UR27, UR5, !UP2 ;  /* 0x000000051b057287 */ /* 0x000fe4000d000000 */
[----:B------:R-:W-:Y:S02]  /*1730*/  UISETP.NE.AND UP2, UPT, UR10, 0x1, UPT ;  /* 0x000000010a00788c */ /* 0x000fe4000bf45270 */
[----:B----4-:R-:W-:-:S04]  /*1740*/  USHF.R.U32.HI UR4, URZ, UR13, UR4 ;  /* 0x0000000dff047299 */ /* 0x010fc80008011604 */
[----:B------:R-:W-:-:S04]  /*1750*/  USEL UR4, UR26, UR4, !UP2 ;  /* 0x000000041a047287 */ /* 0x000fc8000d000000 */
[----:B------:R-:W-:Y:S02]  /*1760*/  UIADD3 UR6, UPT, UPT, -UR4, UR5, URZ ;  /* 0x0000000504067290 */ /* 0x000fe4000fffe1ff */
[----:B------:R-:W-:Y:S02]  /*1770*/  UIADD3 UR4, UPT, UPT, UR4, -UR5, URZ ;  /* 0x8000000504047290 */ /* 0x000fe4000fffe0ff */
[----:B------:R-:W-:Y:S02]  /*1780*/  UIMAD UR26, UR6, UR10, UR26 ;  /* 0x0000000a061a72a4 */ /* 0x000fe4000f8e021a */
[----:B------:R-:W-:-:S12]  /*1790*/  UIMAD UR27, UR4, UR12, UR27 ;  /* 0x0000000c041b72a4 */ /* 0x000fd8000f8e021b */
.L_x_19:
[----:B------:R-:W-:Y:S05]  /*17a0*/  BRA.U !UP6, `(.L_x_20) ;  /* 0x000000010e0c7547 */ /* 0x000fea000b800000 */
[----:B------:R-:W-:Y:S01]  /*17b0*/  UCGABAR_WAIT ;  /* 0x0000000000007dc7 */ /* 0x000fe20008000000 */
[----:B------:R-:W-:Y:S01]  /*17c0*/  CCTL.IVALL ;  /* 0x00000000ff00798f */ /* 0x000fe20002000000 */
[----:B------:R-:W-:Y:S05]  /*17d0*/  BRA `(.L_x_21) ;  /* 0x0000000000047947 */ /* 0x000fea0003800000 */
.L_x_20:
[----:B------:R-:W-:Y:S06]  /*17e0*/  BAR.SYNC.DEFER_BLOCKING 0x0 ;  /* 0x0000000000007b1d */ /* 0x000fec0000010000 */
.L_x_21:
[----:B------:R-:W-:Y:S05]  /*17f0*/  BRA.U UP0, `(.L_x_22) ;  /* 0x0000001500f07547 */ /* 0x000fea000b800000 */
[----:B------:R-:W2:Y:S01]  /*1800*/  LDCU UR6, c[0x0][0x38c] ;  /* 0x00007180ff0677ac */ /* 0x000ea20008000800 */
[----:B------:R-:W-:Y:S01]  /*1810*/  PLOP3.LUT P1, PT, PT, PT, UP4, 0x80, 0x8 ;  /* 0x000000000008781c */ /* 0x000fe20003f2f048 */
[----:B------:R-:W-:Y:S01]  /*1820*/  IMAD.MOV.U32 R12, RZ, RZ, 0x1 ;  /* 0x00000001ff0c7424 */ /* 0x000fe200078e00ff */
[----:B------:R-:W-:Y:S01]  /*1830*/  ISETP.NE.AND P2, PT, R3, RZ, P3 ;  /* 0x000000ff0300720c */ /* 0x000fe20001f45270 */
[----:B------:R-:W-:Y:S01]  /*1840*/  UISETP.NE.AND UP1, UPT, UR20, URZ, UPT ;  /* 0x000000ff1400728c */ /* 0x000fe2000bf25270 */
[----:B------:R-:W-:Y:S02]  /*1850*/  PLOP3.LUT P1, PT, P1, PT, PT, 0x8, 0x80 ;  /* 0x000000000080781c */ /* 0x000fe40000f2e170 */
[----:B------:R-:W-:Y:S01]  /*1860*/  CS2R R10, SRZ ;  /* 0x00000000000a7805 */ /* 0x000fe2000001ff00 */
[----:B------:R-:W-:Y:S01]  /*1870*/  IMAD.MOV.U32 R9, RZ, RZ, RZ ;  /* 0x000000ffff097224 */ /* 0x000fe200078e00ff */
[----:B------:R-:W3:Y:S01]  /*1880*/  LDCU UR47, c[0x0][0x370] ;  /* 0x00006e00ff2f77ac */ /* 0x000ee20008000800 */
[----:B------:R-:W-:Y:S01]  /*1890*/  IMAD.MOV.U32 R8, RZ, RZ, 0x1 ;  /* 0x00000001ff087424 */ /* 0x000fe200078e00ff */
[----:B------:R-:W4:Y:S01]  /*18a0*/  LDCU.64 UR40, c[0x0][0x348] ;  /* 0x00006900ff2877ac */ /* 0x000f220008000a00 */
[----:B------:R-:W-:-:S02]  /*18b0*/  USHF.L.U32 UR54, UR22, 0x6, URZ ;  /* 0x0000000616367899 */ /* 0x000fc400080006ff */
[----:B--2---:R-:W-:Y:S02]  /*18c0*/  UIADD3 UR5, UPT, UPT, UR6, 0x7f, URZ ;  /* 0x0000007f06057890 */ /* 0x004fe4000fffe0ff */
[----:B------:R-:W-:Y:S02]  /*18d0*/  UIADD3 UR53, UPT, UPT, UR6, 0xfe, URZ ;  /* 0x000000fe06357890 */ /* 0x000fe4000fffe0ff */
[----:B------:R-:W-:Y:S01]  /*18e0*/  USHF.R.S32.HI UR4, URZ, 0x1f, UR5 ;  /* 0x0000001fff047899 */ /* 0x000fe20008011405 */
[----:B------:R-:W2:Y:S03]  /*18f0*/  LDCU UR46, c[0x0][0x374] ;  /* 0x00006e80ff2e77ac */ /* 0x000ea60008000800 */
[----:B------:R-:W-:Y:S02]  /*1900*/  ULEA.HI UR4, UR4, UR5, URZ, 0x7 ;  /* 0x0000000504047291 */ /* 0x000fe4000f8f38ff */
[----:B------:R-:W-:-:S02]  /*1910*/  USHF.L.U32 UR5, UR22, 0x5, URZ ;  /* 0x0000000516057899 */ /* 0x000fc400080006ff */
[----:B------:R-:W-:Y:S02]  /*1920*/  USHF.R.S32.HI UR49, URZ, 0x7, UR4 ;  /* 0x00000007ff317899 */ /* 0x000fe40008011404 */
[----:B------:R-:W-:Y:S02]  /*1930*/  UIADD3 UR4, UPT, UPT, UR6, -0x1, URZ ;  /* 0xffffffff06047890 */ /* 0x000fe4000fffe0ff */
[----:B------:R-:W-:Y:S02]  /*1940*/  UISETP.LT.U32.AND UP0, UPT, UR49, 0x8, UPT ;  /* 0x000000083100788c */ /* 0x000fe4000bf01070 */
[----:B------:R-:W-:Y:S02]  /*1950*/  UISETP.GE.U32.AND UP2, UPT, UR4, -0xff, UPT ;  /* 0xffffff010400788c */ /* 0x000fe4000bf46070 */
[----:B------:R-:W-:Y:S02]  /*1960*/  USEL UR48, UR49, 0x8, UP0 ;  /* 0x0000000831307887 */ /* 0x000fe40008000000 */
[----:B------:R-:W-:-:S02]  /*1970*/  ULOP3.LUT UR5, UR5, 0x20, URZ, 0xc0, !UPT ;  /* 0x0000002005057892 */ /* 0x000fc4000f8ec0ff */
[----:B------:R-:W-:Y:S02]  /*1980*/  UIADD3 UR4, UPT, UPT, UR48, -0x1, URZ ;  /* 0xffffffff30047890 */ /* 0x000fe4000fffe0ff */
[----:B------:R-:W-:Y:S02]  /*1990*/  USEL UR31, UR44, 0x2, UP1 ;  /* 0x000000022c1f7887 */ /* 0x000fe40008800000 */
[----:B------:R-:W-:Y:S02]  /*19a0*/  ULEA.HI UR51, UR30, UR5, URZ, 0x1a ;  /* 0x000000051e337291 */ /* 0x000fe4000f8fd0ff */
[----:B------:R-:W-:Y:S02]  /*19b0*/  @UP2 UIADD3 UR4, UPT, UPT, UR48, URZ, URZ ;  /* 0x000000ff30042290 */ /* 0x000fe4000fffe0ff */
[----:B------:R-:W-:Y:S02]  /*19c0*/  UIADD3 UR52, UPT, UPT, UR49, -UR48, URZ ;  /* 0x8000003031347290 */ /* 0x000fe4000fffe0ff */
[----:B------:R-:W-:-:S02]  /*19d0*/  UIADD3 UR43, UPT, UPT, UR4, 0x1, URZ ;  /* 0x00000001042b7890 */ /* 0x000fc4000fffe0ff */
[----:B------:R-:W-:Y:S01]  /*19e0*/  UIADD3 UR50, UPT, UPT, -UR4, URZ, URZ ;  /* 0x000000ff04327290 */ /* 0x000fe2000fffe1ff */
[----:B--234-:R-:W-:-:S11]  /*19f0*/  UMOV UR15, URZ ;  /* 0x000000ff000f7c82 */ /* 0x01cfd60008000000 */
.L_x_44:
[----:B------:R-:W-:Y:S01]  /*1a00*/  UISETP.NE.AND UP0, UPT, UR55, URZ, UPT ;  /* 0x000000ff3700728c */ /* 0x000fe2000bf05270 */
[----:B------:R-:W2:Y:S08]  /*1a10*/  S2UR UR55, SR_CgaCtaId ;  /* 0x00000000003779c3 */ /* 0x000eb00000008800 */
[----:B------:R-:W-:Y:S05]  /*1a20*/  BRA.U UP0, `(.L_x_23) ;  /* 0x0000000100347547 */ /* 0x000fea000b800000 */
[----:B------:R-:W3:Y:S01]  /*1a30*/  S2R R0, SR_CgaCtaId ;  /* 0x0000000000007919 */ /* 0x000ee20000008800 */
[----:B------:R-:W-:-:S04]  /*1a40*/  MOV R2, 0x400 ;  /* 0x0000040000027802 */ /* 0x000fc80000000f00 */
[----:B---3--:R-:W-:Y:S02]  /*1a50*/  LEA R0, R0, R2, 0x18 ;  /* 0x0000000200007211 */ /* 0x008fe400078ec0ff */
[----:B------:R-:W-:-:S03]  /*1a60*/  SHF.L.U32 R2, R8, 0x1f, RZ ;  /* 0x0000001f08027819 */ /* 0x000fc600000006ff */
[----:B------:R-:W-:-:S04]  /*1a70*/  IMAD R0, R9, 0x8, R0 ;  /* 0x0000000809007824 */ /* 0x000fc800078e0200 */
[----:B------:R-:W3:Y:S02]  /*1a80*/  SYNCS.PHASECHK.TRANS64.TRYWAIT P0, [R0+URZ+0x130], R2 ;  /* 0x00013002000075a7 */ /* 0x000ee400080011ff */
[----:B---3--:R-:W-:Y:S05]  /*1a90*/  @!P0 BRA `(.L_x_24) ;  /* 0x0000006800248947 */ /* 0x008fea0003800000 */
.L_x_139:
[----:B------:R-:W-:Y:S01]  /*1aa0*/  VIADD R9, R9, 0x1 ;  /* 0x0000000109097836 */ /* 0x000fe20000000000 */
[----:B------:R3:W-:Y:S04]  /*1ab0*/  SYNCS.ARRIVE.TRANS64.A1T0 RZ, [R0+URZ+0x120], RZ ;  /* 0x000120ff00ff79a7 */ /* 0x0007e800081000ff */
[----:B------:R-:W-:-:S04]  /*1ac0*/  ISETP.NE.AND P0, PT, R9, 0x2, PT ;  /* 0x000000020900780c */ /* 0x000fc80003f05270 */
[----:B------:R-:W-:Y:S02]  /*1ad0*/  SEL R9, R9, RZ, P0 ;  /* 0x000000ff09097207 */ /* 0x000fe40000000000 */
[----:B---3--:R-:W-:-:S04]  /*1ae0*/  SEL R0, RZ, 0x1, P0 ;  /* 0x00000001ff007807 */ /* 0x008fc80000000000 */
[----:B------:R-:W-:-:S07]  /*1af0*/  LOP3.LUT R8, R8, R0, RZ, 0x3c, !PT ;  /* 0x0000000008087212 */ /* 0x000fce00078e3cff */
.L_x_23:
[----:B------:R-:W-:Y:S01]  /*1b00*/  UMOV UR14, 0x400 ;  /* 0x00000400000e7882 */ /* 0x000fe20000000000 */
[----:B------:R-:W-:Y:S01]  /*1b10*/  SHF.L.U32 R0, R12, 0x1f, RZ ;  /* 0x0000001f0c007819 */ /* 0x000fe200000006ff */
[----:B--2---:R-:W-:Y:S02]  /*1b20*/  ULEA UR14, UR55, UR14, 0x18 ;  /* 0x0000000e370e7291 */ /* 0x004fe4000f8ec0ff */
[----:B------:R-:W-:Y:S02]  /*1b30*/  UISETP.GE.U32.AND UP0, UPT, UR53, 0xff, UPT ;  /* 0x000000ff3500788c */ /* 0x000fe4000bf06070 */
[----:B------:R-:W-:Y:S02]  /*1b40*/  ULEA UR4, UR15, UR14, 0x3 ;  /* 0x0000000e0f047291 */ /* 0x000fe4000f8e18ff */
[----:B------:R-:W-:Y:S01]  /*1b50*/  ULEA UR19, UR26, UR51, 0x6 ;  /* 0x000000331a137291 */ /* 0x000fe2000f8e30ff */
[----:B------:R-:W-:-:S06]  /*1b60*/  UMOV UR13, URZ ;  /* 0x000000ff000d7c82 */ /* 0x000fcc0008000000 */
[----:B------:R2:W3:Y:S01]  /*1b70*/  SYNCS.PHASECHK.TRANS64.TRYWAIT P0, [UR4+0x40], R0 ;  /* 0x00004000ff0075a7 */ /* 0x0004e20008001104 */
[----:B------:R-:W-:-:S04]  /*1b80*/  ULEA.HI UR4, UR27, UR27, URZ, 0x1 ;  /* 0x0000001b1b047291 */ /* 0x000fc8000f8f08ff */
[----:B------:R-:W-:-:S04]  /*1b90*/  USHF.L.U32 UR4, UR4, 0x6, URZ ;  /* 0x0000000604047899 */ /* 0x000fc800080006ff */
[----:B------:R-:W-:-:S04]  /*1ba0*/  ULOP3.LUT UR35, UR4, 0xffffff80, URZ, 0xc0, !UPT ;  /* 0xffffff8004237892 */ /* 0x000fc8000f8ec0ff */
[----:B------:R-:W-:Y:S01]  /*1bb0*/  ULOP3.LUT UR35, UR35, 0x40, UR54, 0xf8, !UPT ;  /* 0x0000004023237892 */ /* 0x000fe2000f8ef836 */
[----:B------:R-:W-:Y:S11]  /*1bc0*/  BRA.U !UP0, `(.L_x_25) ;  /* 0x0000000108f87547 */ /* 0x000ff6000b800000 */
[----:B------:R-:W-:Y:S01]  /*1bd0*/  UMOV UR21, UR50 ;  /* 0x0000003200157c82 */ /* 0x000fe20008000000 */
[----:B------:R-:W-:Y:S01]  /*1be0*/  UMOV UR4, UR15 ;  /* 0x0000000f00047c82 */ /* 0x000fe20008000000 */
[----:B------:R-:W-:-:S05]  /*1bf0*/  UMOV UR26, 0x40 ;  /* 0x00000040001a7882 */ /* 0x000fca0000000000 */
.L_x_31:
[----:B------:R-:W-:Y:S01]  /*1c00*/  ULEA UR33, UR4, UR14, 0x3 ;  /* 0x0000000e04217291 */ /* 0x000fe2000f8e18ff */
[----:B------:R-:W-:Y:S01]  /*1c10*/  @P3 MOV R2, 0xc000 ;  /* 0x0000c00000023802 */ /* 0x000fe20000000f00 */
[----:B-1-3--:R-:W-:Y:S10]  /*1c20*/  @P0 BRA `(.L_x_26) ;  /* 0x00000000000c0947 */ /* 0x00aff40003800000 */
[----:B------:R-:W-:-:S04]  /*1c30*/  SHF.L.U32 R3, R12, 0x1f, RZ ;  /* 0x0000001f0c037819 */ /* 0x000fc800000006ff */
[----:B------:R-:W3:Y:S02]  /*1c40*/  SYNCS.PHASECHK.TRANS64.TRYWAIT P0, [UR33+0x40], R3 ;  /* 0x00004003ff0075a7 */ /* 0x000ee40008001121 */
[----:B---3--:R-:W-:Y:S05]  /*1c50*/  @!P0 BRA `(.L_x_27) ;  /* 0x0000006400c88947 */ /* 0x008fea0003800000 */
.L_x_26:
[----:B------:R3:W-:Y:S01]  /*1c60*/  @P3 SYNCS.ARRIVE.TRANS64 RZ, [UR33], R2 ;  /* 0x00000002ffff39a7 */ /* 0x0007e20008000021 */
[----:B------:R-:W-:Y:S02]  /*1c70*/  ULOP3.LUT UR5, UR31, 0x2, URZ, 0xfc, !UPT ;  /* 0x000000021f057892 */ /* 0x000fe4000f8efcff */
[----:B------:R-:W-:Y:S02]  /*1c80*/  UIADD3 UR21, UPT, UPT, UR21, 0x1, URZ ;  /* 0x0000000115157890 */ /* 0x000fe4000fffe0ff */
[----:B------:R-:W-:Y:S02]  /*1c90*/  UISETP.NE.AND UP0, UPT, UR5, 0x2, UPT ;  /* 0x000000020500788c */ /* 0x000fe4000bf05270 */
[----:B------:R-:W-:-:S07]  /*1ca0*/  UISETP.NE.AND UP2, UPT, UR21, 0x1, UPT ;  /* 0x000000011500788c */ /* 0x000fce000bf45270 */
[----:B------:R-:W-:Y:S05]  /*1cb0*/  BRA.U UP0, `(.L_x_28) ;  /* 0x0000000100047547 */ /* 0x000fea000b800000 */
[----:B-1----:R-:W-:Y:S05]  /*1cc0*/  BPT.TRAP 0x1 ;  /* 0x000000040000795c */ /* 0x002fea0000300000 */
.L_x_28:
[----:B------:R-:W-:Y:S04]  /*1cd0*/  BSSY.RECONVERGENT B0, `(.L_x_29) ;  /* 0x0000003000007945 */ /* 0x000fe80003800200 */
[----:B------:R-:W-:Y:S05]  /*1ce0*/  @!P2 BRA `(.L_x_30) ;  /* 0x000000000004a947 */ /* 0x000fea0003800000 */
[----:B-1----:R-:W-:Y:S05]  /*1cf0*/  BPT.TRAP 0x1 ;  /* 0x000000040000795c */ /* 0x002fea0000300000 */
.L_x_30:
[----:B-1----:R-:W-:Y:S05]  /*1d00*/  BSYNC.RECONVERGENT B0 ;  /* 0x0000000000007941 */ /* 0x002fea0003800200 */
.L_x_29:
[----:B------:R-:W-:Y:S02]  /*1d10*/  UIADD3 UR5, UPT, UPT, UR4, 0x1, URZ ;  /* 0x0000000104057890 */ /* 0x000fe4000fffe0ff */
[----:B------:R-:W-:Y:S02]  /*1d20*/  ULEA UR8, UR4, UR30, 0xc ;  /* 0x0000001e04087291 */ /* 0x000fe4000f8e60ff */
[----:B------:R-:W-:Y:S02]  /*1d30*/  UISETP.NE.AND UP0, UPT, UR5, 0x8, UPT ;  /* 0x000000080500788c */ /* 0x000fe4000bf05270 */
[----:B------:R-:W-:Y:S02]  /*1d40*/  ULEA UR24, UR4, UR14, 0xe ;  /* 0x0000000e04187291 */ /* 0x000fe4000f8e70ff */
[----:B------:R-:W-:Y:S02]  /*1d50*/  USEL UR6, URZ, 0x1, UP0 ;  /* 0x00000001ff067887 */ /* 0x000fe40008000000 */
[----:B------:R-:W-:-:S02]  /*1d60*/  USEL UR15, UR5, URZ, UP0 ;  /* 0x000000ff050f7287 */ /* 0x000fc40008000000 */
[----:B------:R-:W-:Y:S02]  /*1d70*/  UIADD3 UR4, UP0, UPT, UR40, 0x180, URZ ;  /* 0x0000018028047890 */ /* 0x000fe4000ff1e0ff */
[----:B------:R-:W-:Y:S01]  /*1d80*/  ULEA UR5, UR15, UR14, 0x3 ;  /* 0x0000000e0f057291 */ /* 0x000fe2000f8e18ff */
[----:B------:R-:W-:Y:S01]  /*1d90*/  LOP3.LUT R12, R12, UR6, RZ, 0x3c, !PT ;  /* 0x000000060c0c7c12 */ /* 0x000fe2000f8e3cff */
[----:B------:R-:W-:Y:S02]  /*1da0*/  UIADD3 UR6, UP1, UPT, UR40, 0x80, URZ ;  /* 0x0000008028067890 */ /* 0x000fe4000ff3e0ff */
[----:B------:R-:W-:Y:S01]  /*1db0*/  ULEA UR8, UR8, UR14, 0x1 ;  /* 0x0000000e08087291 */ /* 0x000fe2000f8e08ff */
[----:B--2---:R-:W-:Y:S01]  /*1dc0*/  SHF.L.U32 R0, R12, 0x1f, RZ ;  /* 0x0000001f0c007819 */ /* 0x004fe200000006ff */
[----:B------:R-:W-:Y:S02]  /*1dd0*/  UIADD3 UR34, UPT, UPT, UR26, -0x40, URZ ;  /* 0xffffffc01a227890 */ /* 0x000fe4000fffe0ff */
[----:B------:R-:W-:Y:S01]  /*1de0*/  ULOP3.LUT UR33, UR33, 0xfefffff8, URZ, 0xc0, !UPT ;  /* 0xfefffff821217892 */ /* 0x000fe2000f8ec0ff */
[----:B------:R4:W1:Y:S01]  /*1df0*/  SYNCS.PHASECHK.TRANS64.TRYWAIT P0, [UR5+0x40], R0 ;  /* 0x00004000ff0075a7 */ /* 0x0008620008001105 */
[----:B------:R-:W-:-:S02]  /*1e00*/  UIADD3.X UR7, UPT, UPT, URZ, UR41, URZ, UP1, !UPT ;  /* 0x00000029ff077290 */ /* 0x000fc40008ffe4ff */
[----:B------:R-:W-:Y:S02]  /*1e10*/  UIADD3 UR32, UPT, UPT, UR24, 0x3300, URZ ;  /* 0x0000330018207890 */ /* 0x000fe4000fffe0ff */
[----:B------:R-:W-:Y:S02]  /*1e20*/  UIADD3 UR24, UPT, UPT, UR24, 0x5300, URZ ;  /* 0x0000530018187890 */ /* 0x000fe4000fffe0ff */
[----:B------:R-:W-:Y:S02]  /*1e30*/  UIADD3.X UR5, UPT, UPT, URZ, UR41, URZ, UP0, !UPT ;  /* 0x00000029ff057290 */ /* 0x000fe400087fe4ff */
[----:B------:R-:W-:Y:S02]  /*1e40*/  UIADD3 UR16, UPT, UPT, UR8, 0x23300, URZ ;  /* 0x0002330008107890 */ /* 0x000fe4000fffe0ff */
[----:B------:R-:W-:Y:S02]  /*1e50*/  UPRMT UR13, URZ, 0x5410, UR29 ;  /* 0x00005410ff0d7896 */ /* 0x000fe4000800001d */
[----:B------:R-:W-:Y:S01]  /*1e60*/  UIADD3 UR8, UPT, UPT, UR8, 0x24300, URZ ;  /* 0x0002430008087890 */ /* 0x000fe2000fffe0ff */
[----:B------:R-:W-:Y:S01]  /*1e70*/  UMOV UR22, 0x0 ;  /* 0x0000000000167882 */ /* 0x000fe20000000000 */
[----:B------:R-:W-:Y:S01]  /*1e80*/  UMOV UR23, 0x10000000 ;  /* 0x1000000000177882 */ /* 0x000fe20000000000 */
[----:B------:R-:W-:Y:S01]  /*1e90*/  UMOV UR27, UR35 ;  /* 0x00000023001b7c82 */ /* 0x000fe20008000000 */
[----:B------:R-:W-:Y:S01]  /*1ea0*/  UMOV UR28, UR36 ;  /* 0x00000024001c7c82 */ /* 0x000fe20008000000 */
[----:B------:R-:W-:Y:S01]  /*1eb0*/  UMOV UR25, UR33 ;  /* 0x0000002100197c82 */ /* 0x000fe20008000000 */
[----:B------:R-:W-:Y:S01]  /*1ec0*/  UMOV UR20, UR36 ;  /* 0x0000002400147c82 */ /* 0x000fe20008000000 */
[----:B------:R-:W-:Y:S01]  /*1ed0*/  UMOV UR17, UR33 ;  /* 0x0000002100117c82 */ /* 0x000fe20008000000 */
[----:B------:R-:W-:Y:S01]  /*1ee0*/  UMOV UR18, UR34 ;  /* 0x0000002200127c82 */ /* 0x000fe20008000000 */
[----:B------:R-:W-:Y:S01]  /*1ef0*/  UTMALDG.3D.2CTA [UR32], [UR6], desc[UR22] ;  /* 0x00001620060075b4 */ /* 0x000fe20008211000 */
[----:B------:R-:W-:Y:S01]  /*1f00*/  UMOV UR10, UR26 ;  /* 0x0000001a000a7c82 */ /* 0x000fe20008000000 */
[----:B------:R-:W-:Y:S01]  /*1f10*/  UMOV UR11, UR19 ;  /* 0x00000013000b7c82 */ /* 0x000fe20008000000 */
[----:B------:R-:W-:Y:S01]  /*1f20*/  UMOV UR12, UR36 ;  /* 0x00000024000c7c82 */ /* 0x000fe20008000000 */
[----:B------:R-:W-:Y:S01]  /*1f30*/  UMOV UR9, UR33 ;  /* 0x0000002100097c82 */ /* 0x000fe20008000000 */
[----:B------:R2:W-:Y:S01]  /*1f40*/  UTMALDG.3D.2CTA [UR24], [UR6], desc[UR22] ;  /* 0x00001618060075b4 */ /* 0x0005e20008211000 */
[----:B------:R-:W-:Y:S01]  /*1f50*/  UTMALDG.3D.MULTICAST.2CTA [UR16], [UR4], UR13, desc[UR22] ;  /* 0x00001610040073b4 */ /* 0x000fe2000821180d */
[----:B------:R3:W-:Y:S01]  /*1f60*/  UTMALDG.3D.MULTICAST.2CTA [UR8], [UR4], UR13, desc[UR22] ;  /* 0x00001608040073b4 */ /* 0x0007e2000821180d */
[----:B--2---:R-:W-:Y:S01]  /*1f70*/  UIADD3 UR26, UPT, UPT, UR26, 0x80, URZ ;  /* 0x000000801a1a7890 */ /* 0x004fe2000fffe0ff */
[----:B---3--:R-:W-:Y:S01]  /*1f80*/  UMOV UR13, UR43 ;  /* 0x0000002b000d7c82 */ /* 0x008fe20008000000 */
[----:B------:R-:W-:Y:S01]  /*1f90*/  UMOV UR4, UR15 ;  /* 0x0000000f00047c82 */ /* 0x000fe20008000000 */
[----:B----4-:R-:W-:Y:S09]  /*1fa0*/  BRA.U UP2, `(.L_x_31) ;  /* 0xfffffffd02147547 */ /* 0x010ff2000b83ffff */
.L_x_25:
[----:B------:R-:W-:Y:S01]  /*1fb0*/  ULEA UR4, UR15, UR14, 0x3 ;  /* 0x0000000e0f047291 */ /* 0x000fe2000f8e18ff */
[----:B--2---:R-:W-:Y:S01]  /*1fc0*/  SHF.L.U32 R0, R12, 0x1f, RZ ;  /* 0x0000001f0c007819 */ /* 0x004fe200000006ff */
[----:B------:R-:W-:Y:S01]  /*1fd0*/  @!P1 SYNCS.ARRIVE.TRANS64.A1T0 RZ, [UR14+0xb8], RZ ;  /* 0x0000b8ffffff99a7 */ /* 0x000fe2000810000e */
[----:B------:R-:W-:-:S06]  /*1fe0*/  UISETP.GT.AND UP0, UPT, UR49, UR48, UPT ;  /* 0x000000303100728c */ /* 0x000fcc000bf04270 */
[----:B------:R2:W4:Y:S03]  /*1ff0*/  SYNCS.PHASECHK.TRANS64.TRYWAIT P1, [UR4+0x40], R0 ;  /* 0x00004000ff0075a7 */ /* 0x0005260008021104 */
[----:B------:R-:W-:Y:S05]  /*2000*/  BRA.U !UP0, `(.L_x_32) ;  /* 0x0000000508047547 */ /* 0x000fea000b800000 */
[----:B------:R-:W-:Y:S01]  /*2010*/  UIADD3 UR37, UPT, UPT, UR52, UR13, URZ ;  /* 0x0000000d34257290 */ /* 0x000fe2000fffe0ff */
[----:B------:R-:W-:-:S11]  /*2020*/  UMOV UR6, UR15 ;  /* 0x0000000f00067c82 */ /* 0x000fd60008000000 */
.L_x_40:
[----:B------:R-:W-:Y:S01]  /*2030*/  ULEA UR7, UR6, UR14, 0x3 ;  /* 0x0000000e06077291 */ /* 0x000fe2000f8e18ff */
[----:B----4-:R-:W-:Y:S01]  /*2040*/  @P3 MOV R2, 0xc000 ;  /* 0x0000c00000023802 */ /* 0x010fe20000000f00 */
[----:B-12-4-:R-:W-:Y:S10]  /*2050*/  @P1 BRA `(.L_x_33) ;  /* 0x00000000000c1947 */ /* 0x016ff40003800000 */
[----:B------:R-:W-:-:S04]  /*2060*/  SHF.L.U32 R3, R12, 0x1f, RZ ;  /* 0x0000001f0c037819 */ /* 0x000fc800000006ff */
[----:B-1-3--:R-:W1:Y:S02]  /*2070*/  SYNCS.PHASECHK.TRANS64.TRYWAIT P0, [UR7+0x40], R3 ;  /* 0x00004003ff0075a7 */ /* 0x00ae640008001107 */
[----:B-1----:R-:W-:Y:S05]  /*2080*/  @!P0 BRA `(.L_x_34) ;  /* 0x0000006000d48947 */ /* 0x002fea0003800000 */
.L_x_33:
[----:B------:R4:W-:Y:S01]  /*2090*/  @P3 SYNCS.ARRIVE.TRANS64 RZ, [UR7], R2 ;  /* 0x00000002ffff39a7 */ /* 0x0009e20008000007 */
[----:B------:R-:W-:-:S04]  /*20a0*/  ULOP3.LUT UR4, UR31, 0x2, URZ, 0xfc, !UPT ;  /* 0x000000021f047892 */ /* 0x000fc8000f8efcff */
[----:B------:R-:W-:-:S09]  /*20b0*/  UISETP.NE.AND UP0, UPT, UR4, 0x2, UPT ;  /* 0x000000020400788c */ /* 0x000fd2000bf05270 */
[----:B------:R-:W-:Y:S05]  /*20c0*/  BRA.U UP0, `(.L_x_35) ;  /* 0x0000000100047547 */ /* 0x000fea000b800000 */
[----:B-1----:R-:W-:Y:S05]  /*20d0*/  BPT.TRAP 0x1 ;  /* 0x000000040000795c */ /* 0x002fea0000300000 */
.L_x_35:
[----:B------:R-:W-:Y:S04]  /*20e0*/  BSSY.RECONVERGENT B0, `(.L_x_36) ;  /* 0x0000003000007945 */ /* 0x000fe80003800200 */
[----:B------:R-:W-:Y:S05]  /*20f0*/  @!P2 BRA `(.L_x_37) ;  /* 0x000000000004a947 */ /* 0x000fea0003800000 */
[----:B-1----:R-:W-:Y:S05]  /*2100*/  BPT.TRAP 0x1 ;  /* 0x000000040000795c */ /* 0x002fea0000300000 */
.L_x_37:
[----:B-1----:R-:W-:Y:S05]  /*2110*/  BSYNC.RECONVERGENT B0 ;  /* 0x0000000000007941 */ /* 0x002fea0003800200 */
.L_x_36:
[----:B------:R-:W-:Y:S01]  /*2120*/  UIADD3 UR4, UPT, UPT, UR6, 0x1, URZ ;  /* 0x0000000106047890 */ /* 0x000fe2000fffe0ff */
[----:B------:R-:W-:Y:S01]  /*2130*/  BSSY.RECONVERGENT B0, `(.L_x_38) ;  /* 0x000002a000007945 */ /* 0x000fe20003800200 */
[----:B---3--:R-:W-:Y:S02]  /*2140*/  ELECT P0, URZ, PT ;  /* 0x0000000000ff782f */ /* 0x008fe40003800000 */
[----:B------:R-:W-:-:S04]  /*2150*/  UISETP.NE.AND UP0, UPT, UR4, 0x8, UPT ;  /* 0x000000080400788c */ /* 0x000fc8000bf05270 */
[----:B------:R-:W-:Y:S02]  /*2160*/  USEL UR5, URZ, 0x1, UP0 ;  /* 0x00000001ff057887 */ /* 0x000fe40008000000 */
[----:B------:R-:W-:-:S04]  /*2170*/  USEL UR15, UR4, URZ, UP0 ;  /* 0x000000ff040f7287 */ /* 0x000fc80008000000 */
[----:B------:R-:W-:Y:S01]  /*2180*/  ULEA UR4, UR15, UR14, 0x3 ;  /* 0x0000000e0f047291 */ /* 0x000fe2000f8e18ff */
[----:B------:R-:W-:-:S04]  /*2190*/  LOP3.LUT R12, R12, UR5, RZ, 0x3c, !PT ;  /* 0x000000050c0c7c12 */ /* 0x000fc8000f8e3cff */
[----:B--2---:R-:W-:-:S04]  /*21a0*/  SHF.L.U32 R0, R12, 0x1f, RZ ;  /* 0x0000001f0c007819 */ /* 0x004fc800000006ff */
[----:B------:R1:W2:Y:S01]  /*21b0*/  SYNCS.PHASECHK.TRANS64.TRYWAIT P1, [UR4+0x40], R0 ;  /* 0x00004000ff0075a7 */ /* 0x0002a20008021104 */
[----:B------:R-:W-:Y:S05]  /*21c0*/  @!P0 BRA `(.L_x_39) ;  /* 0x0000000000808947 */ /* 0x000fea0003800000 */
[----:B------:R-:W-:Y:S02]  /*21d0*/  ULEA UR8, UR6, UR30, 0xc ;  /* 0x0000001e06087291 */ /* 0x000fe4000f8e60ff */
[----:B------:R-:W-:Y:S02]  /*21e0*/  ULEA UR24, UR6, UR14, 0xe ;  /* 0x0000000e06187291 */ /* 0x000fe4000f8e70ff */
[----:B------:R-:W-:Y:S02]  /*21f0*/  UIADD3 UR4, UP1, UPT, UR40, 0x80, URZ ;  /* 0x0000008028047890 */ /* 0x000fe4000ff3e0ff */
[----:B------:R-:W-:Y:S02]  /*2200*/  USHF.L.U32 UR34, UR13, 0x7, URZ ;  /* 0x000000070d227899 */ /* 0x000fe400080006ff */
[----:B------:R-:W-:Y:S02]  /*2210*/  UIADD3 UR22, UP0, UPT, UR40, 0x180, URZ ;  /* 0x0000018028167890 */ /* 0x000fe4000ff1e0ff */
[----:B------:R-:W-:-:S02]  /*2220*/  ULEA UR8, UR8, UR14, 0x1 ;  /* 0x0000000e08087291 */ /* 0x000fc4000f8e08ff */
[----:B------:R-:W-:Y:S02]  /*2230*/  ULOP3.LUT UR33, UR7, 0xfefffff8, URZ, 0xc0, !UPT ;  /* 0xfefffff807217892 */ /* 0x000fe4000f8ec0ff */
[----:B------:R-:W-:Y:S02]  /*2240*/  UIADD3.X UR5, UPT, UPT, URZ, UR41, URZ, UP1, !UPT ;  /* 0x00000029ff057290 */ /* 0x000fe40008ffe4ff */
[----:B------:R-:W-:Y:S02]  /*2250*/  UIADD3 UR32, UPT, UPT, UR24, 0x3300, URZ ;  /* 0x0000330018207890 */ /* 0x000fe4000fffe0ff */
[----:B------:R-:W-:Y:S02]  /*2260*/  UIADD3 UR26, UPT, UPT, UR34, 0x40, URZ ;  /* 0x00000040221a7890 */ /* 0x000fe4000fffe0ff */
[----:B------:R-:W-:Y:S02]  /*2270*/  UIADD3 UR24, UPT, UPT, UR24, 0x5300, URZ ;  /* 0x0000530018187890 */ /* 0x000fe4000fffe0ff */
[----:B------:R-:W-:-:S02]  /*2280*/  UIADD3.X UR23, UPT, UPT, URZ, UR41, URZ, UP0, !UPT ;  /* 0x00000029ff177290 */ /* 0x000fc400087fe4ff */
        /* <DEDUP_REMOVED lines=11> */
[----:B------:R3:W-:Y:S01]  /*2340*/  UTMALDG.3D.2CTA [UR32], [UR4], desc[UR38] ;  /* 0x00002620040075b4 */ /* 0x0007e20008211000 */
[----:B------:R-:W-:Y:S01]  /*2350*/  UMOV UR11, UR19 ;  /* 0x00000013000b7c82 */ /* 0x000fe20008000000 */
[----:B------:R-:W-:Y:S01]  /*2360*/  UMOV UR12, UR36 ;  /* 0x00000024000c7c82 */ /* 0x000fe20008000000 */
[----:B------:R-:W-:Y:S01]  /*2370*/  UMOV UR9, UR33 ;  /* 0x0000002100097c82 */ /* 0x000fe20008000000 */
[----:B------:R-:W-:Y:S01]  /*2380*/  UMOV UR10, UR26 ;  /* 0x0000001a000a7c82 */ /* 0x000fe20008000000 */
[----:B------:R3:W-:Y:S01]  /*2390*/  UTMALDG.3D.2CTA [UR24], [UR4], desc[UR38] ;  /* 0x00002618040075b4 */ /* 0x0007e20008211000 */
[----:B------:R3:W-:Y:S01]  /*23a0*/  UTMALDG.3D.MULTICAST.2CTA [UR16], [UR22], UR21, desc[UR38] ;  /* 0x00002610160073b4 */ /* 0x0007e20008211815 */
[----:B------:R3:W-:Y:S02]  /*23b0*/  UTMALDG.3D.MULTICAST.2CTA [UR8], [UR22], UR21, desc[UR38] ;  /* 0x00002608160073b4 */ /* 0x0007e40008211815 */
[----:B---3--:R-:W-:Y:S01]  /*23c0*/  NOP ;  /* 0x0000000000007918 */ /* 0x008fe20000000000 */
.L_x_39:
[----:B------:R-:W-:Y:S05]  /*23d0*/  BSYNC.RECONVERGENT B0 ;  /* 0x0000000000007941 */ /* 0x000fea0003800200 */
.L_x_38:
[----:B------:R-:W-:Y:S01]  /*23e0*/  UIADD3 UR13, UPT, UPT, UR13, 0x1, URZ ;  /* 0x000000010d0d7890 */ /* 0x000fe2000fffe0ff */
[----:B------:R-:W-:-:S03]  /*23f0*/  UMOV UR6, UR15 ;  /* 0x0000000f00067c82 */ /* 0x000fc60008000000 */
[----:B------:R-:W-:-:S09]  /*2400*/  UISETP.NE.AND UP0, UPT, UR13, UR37, UPT ;  /* 0x000000250d00728c */ /* 0x000fd2000bf05270 */
[----:B------:R-:W-:Y:S05]  /*2410*/  BRA.U UP0, `(.L_x_40) ;  /* 0xfffffffd00047547 */ /* 0x000fea000b83ffff */
.L_x_32:
[C---:B------:R-:W-:Y:S01]  /*2420*/  LEA R3, R11.reuse, UR14, 0x3 ;  /* 0x0000000e0b037c11 */ /* 0x040fe2000f8e18ff */
[----:B------:R-:W-:Y:S01]  /*2430*/  NOP ;  /* 0x0000000000007918 */ /* 0x000fe20000000000 */
[----:B-12---:R-:W-:Y:S02]  /*2440*/  SHF.L.U32 R0, R10, 0x1f, RZ ;  /* 0x0000001f0a007819 */ /* 0x006fe400000006ff */
[----:B------:R-:W-:Y:S02]  /*2450*/  LEA R4, R11, UR14, 0x4 ;  /* 0x0000000e0b047c11 */ /* 0x000fe4000f8e20ff */
[----:B---3--:R-:W1:Y:S02]  /*2460*/  SYNCS.PHASECHK.TRANS64.TRYWAIT P0, [R3+URZ+0xc0], R0 ;  /* 0x0000c000030075a7 */ /* 0x008e6400080011ff */
[----:B-1----:R-:W-:Y:S05]  /*2470*/  @!P0 BRA `(.L_x_41) ;  /* 0x0000005c00f08947 */ /* 0x002fea0003800000 */
.L_x_142:
[----:B------:R-:W2:Y:S01]  /*2480*/  LDS.128 R4, [R4+0x150] ;  /* 0x0001500004047984 */ /* 0x000ea20000000c00 */
[----:B------:R-:W-:Y:S01]  /*2490*/  UISETP.GE.AND UP0, UPT, UR42, 0x1, UPT ;  /* 0x000000012a00788c */ /* 0x000fe2000bf06270 */
[----:B------:R-:W-:Y:S01]  /*24a0*/  @!PT LDS RZ, [RZ] ;  /* 0x00000000fffff984 */ /* 0x000fe20000000800 */
[----:B------:R-:W-:Y:S01]  /*24b0*/  @!PT LDS RZ, [RZ] ;  /* 0x00000000fffff984 */ /* 0x000fe20000000800 */
[----:B------:R-:W-:Y:S01]  /*24c0*/  @!PT LDS RZ, [RZ] ;  /* 0x00000000fffff984 */ /* 0x000fe20000000800 */
[----:B------:R-:W-:Y:S01]  /*24d0*/  @!PT LDS RZ, [RZ] ;  /* 0x00000000fffff984 */ /* 0x000fe20000000800 */
[----:B------:R3:W-:Y:S06]  /*24e0*/  MEMBAR.ALL.CTA ;  /* 0x0000000000007992 */ /* 0x0007ec0000008000 */
[----:B---3--:R-:W3:Y:S01]  /*24f0*/  FENCE.VIEW.ASYNC.S ;  /* 0x00000000000073c6 */ /* 0x008ee20000000000 */
[----:B--2---:R-:W-:-:S13]  /*2500*/  LOP3.LUT P0, RZ, R6, 0x1, RZ, 0xc0, !PT ;  /* 0x0000000106ff7812 */ /* 0x004fda000780c0ff */
[----:B---3--:R-:W-:Y:S01]  /*2510*/  VOTEU.ANY UP1, P0 ;  /* 0x0000000000ff7886 */ /* 0x008fe20000020100 */
[----:B------:R-:W-:-:S13]  /*2520*/  PLOP3.LUT P0, PT, PT, PT, UP1, 0x80, 0x8 ;  /* 0x000000000008781c */ /* 0x000fda0003f0f018 */
[----:B-1----:R-:W-:Y:S02]  /*2530*/  @P0 LOP3.LUT R0, R5, 0xffff, RZ, 0xc0, !PT ;  /* 0x0000ffff05000812 */ /* 0x002fe400078ec0ff */
[----:B----4-:R-:W-:Y:S02]  /*2540*/  @P0 MOV R2, R4 ;  /* 0x0000000400020202 */ /* 0x010fe40000000f00 */
[----:B------:R-:W-:Y:S01]  /*2550*/  @P0 R2UR UR5, R0 ;  /* 0x00000000000502ca */ /* 0x000fe200000e0000 */
[----:B------:R-:W-:Y:S01]  /*2560*/  VIADD R0, R3, 0xd0 ;  /* 0x000000d003007836 */ /* 0x000fe20000000000 */
[----:B------:R-:W-:Y:S02]  /*2570*/  @P0 SHF.R.U32.HI R4, RZ, 0x10, R5 ;  /* 0x00000010ff040819 */ /* 0x000fe40000011605 */
[----:B------:R-:W-:Y:S02]  /*2580*/  @P0 R2UR UR6, R2 ;  /* 0x00000000020602ca */ /* 0x000fe400000e0000 */
[----:B------:R-:W-:-:S02]  /*2590*/  PRMT R0, RZ, 0x654, R0 ;  /* 0x00000654ff007816 */ /* 0x000fc40000000000 */
[----:B------:R-:W-:Y:S02]  /*25a0*/  @P0 R2UR UR4, R4 ;  /* 0x00000000040402ca */ /* 0x000fe400000e0000 */
[----:B------:R1:W-:Y:S03]  /*25b0*/  SYNCS.ARRIVE.TRANS64.RED.A1T0 RZ, [R0+URZ], RZ ;  /* 0x000000ff00ff79a7 */ /* 0x0003e600081004ff */
[----:B------:R-:W-:-:S04]  /*25c0*/  @UP1 UMOV UR44, UR5 ;  /* 0x00000005002c1c82 */ /* 0x000fc80008000000 */
[----:B------:R-:W-:-:S04]  /*25d0*/  @UP1 UMOV UR45, UR6 ;  /* 0x00000006002d1c82 */ /* 0x000fc80008000000 */
[----:B------:R-:W-:Y:S01]  /*25e0*/  @UP1 UMOV UR36, UR4 ;  /* 0x0000000400241c82 */ /* 0x000fe20008000000 */
[----:B------:R-:W-:Y:S05]  /*25f0*/  BRA.U !UP0, `(.L_x_42) ;  /* 0x0000000108d47547 */ /* 0x000fea000b800000 */
[----:B------:R-:W2:Y:S01]  /*2600*/  LDCU.128 UR16, c[0x0][0xb10] ;  /* 0x00016200ff1077ac */ /* 0x000ea20008000c00 */
[----:B------:R-:W3:Y:S01]  /*2610*/  LDCU UR23, c[0x0][0xb20] ;  /* 0x00016400ff1777ac */ /* 0x000ee20008000800 */
[----:B------:R-:W4:Y:S01]  /*2620*/  LDCU UR22, c[0x0][0xb0c] ;  /* 0x00016180ff1677ac */ /* 0x000f220008000800 */
[----:B------:R-:W1:Y:S01]  /*2630*/  LDCU.64 UR8, c[0x0][0xb28] ;  /* 0x00016500ff0877ac */ /* 0x000e620008000a00 */
[----:B------:R-:W-:Y:S02]  /*2640*/  UISETP.NE.AND UP3, UPT, UR42, 0x1, UPT ;  /* 0x000000012a00788c */ /* 0x000fe4000bf65270 */
[----:B--2---:R-:W-:Y:S02]  /*2650*/  UIMAD.WIDE.U32 UR6, UR46, UR19, URZ ;  /* 0x000000132e0672a5 */ /* 0x004fe4000f8e00ff */
[----:B------:R-:W-:Y:S02]  /*2660*/  UIMAD.WIDE.U32 UR4, UR47, UR16, URZ ;  /* 0x000000102f0472a5 */ /* 0x000fe4000f8e00ff */
[----:B------:R-:W-:-:S02]  /*2670*/  UISETP.NE.AND UP0, UPT, UR18, 0x1, UPT ;  /* 0x000000011200788c */ /* 0x000fc4000bf05270 */
[----:B------:R-:W-:Y:S01]  /*2680*/  UIMAD.WIDE.U32 UR20, UR44, UR19, URZ ;  /* 0x000000132c1472a5 */ /* 0x000fe2000f8e00ff */
[----:B------:R-:W-:Y:S02]  /*2690*/  UMOV UR6, UR7 ;  /* 0x0000000700067c82 */ /* 0x000fe40008000000 */
[----:B------:R-:W-:Y:S01]  /*26a0*/  UMOV UR4, UR5 ;  /* 0x0000000500047c82 */ /* 0x000fe20008000000 */
[----:B---3--:R-:W-:Y:S02]  /*26b0*/  USHF.R.U32.HI UR6, URZ, UR23, UR6 ;  /* 0x00000017ff067299 */ /* 0x008fe40008011606 */
[----:B----4-:R-:W-:Y:S02]  /*26c0*/  UISETP.NE.AND UP2, UPT, UR22, 0x1, UPT ;  /* 0x000000011600788c */ /* 0x010fe4000bf45270 */
[----:B------:R-:W-:Y:S02]  /*26d0*/  USHF.R.U32.HI UR4, URZ, UR17, UR4 ;  /* 0x00000011ff047299 */ /* 0x000fe40008011604 */
[----:B------:R-:W-:-:S02]  /*26e0*/  USEL UR5, UR46, UR6, !UP0 ;  /* 0x000000062e057287 */ /* 0x000fc4000c000000 */
[----:B------:R-:W-:Y:S02]  /*26f0*/  USEL UR6, UR47, UR4, !UP2 ;  /* 0x000000042f067287 */ /* 0x000fe4000d000000 */
[----:B-1----:R-:W-:Y:S01]  /*2700*/  UIMAD.WIDE.U32 UR10, UR5, UR8, URZ ;  /* 0x00000008050a72a5 */ /* 0x002fe2000f8e00ff */
[----:B------:R-:W-:Y:S01]  /*2710*/  UMOV UR4, UR21 ;  /* 0x0000001500047c82 */ /* 0x000fe20008000000 */
[----:B------:R-:W-:Y:S02]  /*2720*/  UIMAD.WIDE.U32 UR12, UR45, UR16, URZ ;  /* 0x000000102d0c72a5 */ /* 0x000fe4000f8e00ff */
[----:B------:R-:W-:-:S03]  /*2730*/  UIMAD.WIDE.U32 UR20, UR6, UR8, URZ ;  /* 0x00000008061472a5 */ /* 0x000fc6000f8e00ff */
[----:B------:R-:W-:Y:S01]  /*2740*/  UMOV UR10, UR11 ;  /* 0x0000000b000a7c82 */ /* 0x000fe20008000000 */
[----:B------:R-:W-:Y:S02]  /*2750*/  USHF.R.U32.HI UR4, URZ, UR23, UR4 ;  /* 0x00000017ff047299 */ /* 0x000fe40008011604 */
[----:B------:R-:W-:Y:S01]  /*2760*/  @UP3 USHF.R.U32.HI UR5, URZ, UR9, UR10 ;  /* 0x00000009ff053299 */ /* 0x000fe2000801160a */
[----:B------:R-:W-:Y:S01]  /*2770*/  UMOV UR12, UR13 ;  /* 0x0000000d000c7c82 */ /* 0x000fe20008000000 */
[----:B------:R-:W-:Y:S01]  /*2780*/  UMOV UR20, UR21 ;  /* 0x0000001500147c82 */ /* 0x000fe20008000000 */
[----:B------:R-:W-:Y:S02]  /*2790*/  USHF.R.U32.HI UR17, URZ, UR17, UR12 ;  /* 0x00000011ff117299 */ /* 0x000fe4000801160c */
[----:B------:R-:W-:Y:S02]  /*27a0*/  USEL UR4, UR44, UR4, !UP0 ;  /* 0x000000042c047287 */ /* 0x000fe4000c000000 */
[----:B------:R-:W-:-:S02]  /*27b0*/  @UP3 USHF.R.U32.HI UR6, URZ, UR9, UR20 ;  /* 0x00000009ff063299 */ /* 0x000fc40008011614 */
[----:B------:R-:W-:Y:S02]  /*27c0*/  UIMAD UR7, UR42, UR5, URZ ;  /* 0x000000052a0772a4 */ /* 0x000fe4000f8e02ff */
[----:B------:R-:W-:Y:S02]  /*27d0*/  USEL UR5, UR45, UR17, !UP2 ;  /* 0x000000112d057287 */ /* 0x000fe4000d000000 */
[----:B------:R-:W-:Y:S02]  /*27e0*/  UIMAD UR10, UR42, UR6, URZ ;  /* 0x000000062a0a72a4 */ /* 0x000fe4000f8e02ff */
[----:B------:R-:W-:Y:S02]  /*27f0*/  UISETP.GE.AND UP0, UPT, UR4, UR7, UPT ;  /* 0x000000070400728c */ /* 0x000fe4000bf06270 */
[----:B------:R-:W-:Y:S02]  /*2800*/  UIMAD.WIDE.U32 UR12, UR4, UR8, URZ ;  /* 0x00000008040c72a5 */ /* 0x000fe4000f8e00ff */
[----:B------:R-:W-:-:S02]  /*2810*/  UISETP.GE.OR UP0, UPT, UR5, UR10, UP0 ;  /* 0x0000000a0500728c */ /* 0x000fc40008706670 */
[----:B------:R-:W-:Y:S02]  /*2820*/  UIMAD.WIDE.U32 UR10, UR5, UR8, URZ ;  /* 0x00000008050a72a5 */ /* 0x000fe4000f8e00ff */
[----:B------:R-:W-:Y:S01]  /*2830*/  UIADD3 UR12, UPT, UPT, -UR4, URZ, URZ ;  /* 0x000000ff040c7290 */ /* 0x000fe2000fffe1ff */
[----:B------:R-:W-:Y:S01]  /*2840*/  UMOV UR8, UR13 ;  /* 0x0000000d00087c82 */ /* 0x000fe20008000000 */
[----:B------:R-:W-:Y:S02]  /*2850*/  UIADD3 UR10, UPT, UPT, -UR5, URZ, URZ ;  /* 0x000000ff050a7290 */ /* 0x000fe4000fffe1ff */
        /* <DEDUP_REMOVED lines=15> */
.L_x_42:
[----:B------:R-:W2:Y:S02]  /*2950*/  LDCU UR4, c[0x0][0xb30] ;  /* 0x00016600ff0477ac */ /* 0x000ea40008000800 */
[----:B--2---:R-:W-:-:S09]  /*2960*/  UISETP.NE.AND UP0, UPT, UR4, 0x1, UPT ;  /* 0x000000010400788c */ /* 0x004fd2000bf05270 */
[----:B------:R-:W-:Y:S05]  /*2970*/  BRA.U UP0, `(.L_x_43) ;  /* 0x0000000100447547 */ /* 0x000fea000b800000 */
[----:B------:R-:W2:Y:S01]  /*2980*/  LDCU.128 UR8, c[0x0][0xb10] ;  /* 0x00016200ff0877ac */ /* 0x000ea20008000c00 */
[----:B------:R-:W3:Y:S01]  /*2990*/  LDCU UR12, c[0x0][0xb0c] ;  /* 0x00016180ff0c77ac */ /* 0x000ee20008000800 */
[----:B------:R-:W4:Y:S01]  /*29a0*/  LDCU UR13, c[0x0][0xb20] ;  /* 0x00016400ff0d77ac */ /* 0x000f220008000800 */
[----:B--2---:R-:W-:Y:S02]  /*29b0*/  UIMAD.WIDE.U32 UR6, UR45, UR8, URZ ;  /* 0x000000082d0672a5 */ /* 0x004fe4000f8e00ff */
[----:B------:R-:W-:Y:S02]  /*29c0*/  UIMAD.WIDE.U32 UR4, UR44, UR11, URZ ;  /* 0x0000000b2c0472a5 */ /* 0x000fe4000f8e00ff */
[----:B---3--:R-:W-:Y:S02]  /*29d0*/  UISETP.NE.AND UP2, UPT, UR12, 0x1, UPT ;  /* 0x000000010c00788c */ /* 0x008fe4000bf45270 */
[----:B------:R-:W-:Y:S01]  /*29e0*/  UISETP.NE.AND UP0, UPT, UR10, 0x1, UPT ;  /* 0x000000010a00788c */ /* 0x000fe2000bf05270 */
[----:B------:R-:W-:-:S02]  /*29f0*/  UMOV UR6, UR7 ;  /* 0x0000000700067c82 */ /* 0x000fc40008000000 */
[----:B------:R-:W-:Y:S01]  /*2a00*/  UMOV UR4, UR5 ;  /* 0x0000000500047c82 */ /* 0x000fe20008000000 */
[----:B------:R-:W-:Y:S02]  /*2a10*/  USHF.R.U32.HI UR9, URZ, UR9, UR6 ;  /* 0x00000009ff097299 */ /* 0x000fe40008011606 */
[----:B----4-:R-:W-:Y:S02]  /*2a20*/  USHF.R.U32.HI UR4, URZ, UR13, UR4 ;  /* 0x0000000dff047299 */ /* 0x010fe40008011604 */
[----:B------:R-:W-:Y:S02]  /*2a30*/  USEL UR5, UR45, UR9, !UP2 ;  /* 0x000000092d057287 */ /* 0x000fe4000d000000 */
[----:B------:R-:W-:-:S04]  /*2a40*/  USEL UR4, UR44, UR4, !UP0 ;  /* 0x000000042c047287 */ /* 0x000fc8000c000000 */
[----:B------:R-:W-:Y:S02]  /*2a50*/  UIADD3 UR6, UPT, UPT, UR5, -UR4, URZ ;  /* 0x8000000405067290 */ /* 0x000fe4000fffe0ff */
[----:B------:R-:W-:Y:S02]  /*2a60*/  UIADD3 UR4, UPT, UPT, -UR5, UR4, URZ ;  /* 0x0000000405047290 */ /* 0x000fe4000fffe1ff */
[----:B------:R-:W-:Y:S02]  /*2a70*/  UIMAD UR44, UR6, UR10, UR44 ;  /* 0x0000000a062c72a4 */ /* 0x000fe4000f8e022c */
[----:B------:R-:W-:-:S12]  /*2a80*/  UIMAD UR45, UR4, UR12, UR45 ;  /* 0x0000000c042d72a4 */ /* 0x000fd8000f8e022d */
.L_x_43:
[----:B------:R-:W-:Y:S01]  /*2a90*/  VIADD R11, R11, 0x1 ;  /* 0x000000010b0b7836 */ /* 0x000fe20000000000 */
[----:B------:R-:W-:Y:S02]  /*2aa0*/  R2UR UR5, R51 ;  /* 0x00000000330572ca */ /* 0x000fe400000e0000 */
[----:B------:R-:W-:Y:S02]  /*2ab0*/  R2UR UR4, R50 ;  /* 0x00000000320472ca */ /* 0x000fe400000e0000 */
[C---:B------:R-:W-:Y:S02]  /*2ac0*/  ISETP.NE.AND P0, PT, R11.reuse, 0x2, PT ;  /* 0x000000020b00780c */ /* 0x040fe40003f05270 */
[----:B------:R-:W-:Y:S02]  /*2ad0*/  PLOP3.LUT P1, PT, PT, PT, PT, 0x80, 0x8 ;  /* 0x000000000008781c */ /* 0x000fe40003f2f070 */
[----:B-1----:R-:W-:Y:S02]  /*2ae0*/  SEL R0, RZ, 0x1, P0 ;  /* 0x00000001ff007807 */ /* 0x002fe40000000000 */
[----:B------:R-:W-:-:S02]  /*2af0*/  SEL R11, R11, RZ, P0 ;  /* 0x000000ff0b0b7207 */ /* 0x000fc40000000000 */
[----:B------:R-:W-:Y:S01]  /*2b00*/  LOP3.LUT R10, R10, R0, RZ, 0x3c, !PT ;  /* 0x000000000a0a7212 */ /* 0x000fe200078e3cff */
[----:B------:R-:W-:Y:S02]  /*2b10*/  UIADD3 UR27, UPT, UPT, UR45, UR5, URZ ;  /* 0x000000052d1b7290 */ /* 0x000fe4000fffe0ff */
[----:B------:R-:W-:Y:S01]  /*2b20*/  UIADD3 UR26, UPT, UPT, UR44, UR4, URZ ;  /* 0x000000042c1a7290 */ /* 0x000fe2000fffe0ff */
[----:B------:R-:W-:Y:S11]  /*2b30*/  BRA.U UP1, `(.L_x_44) ;  /* 0xffffffed01b07547 */ /* 0x000ff6000b83ffff */
[----:B------:R-:W-:Y:S01]  /*2b40*/  UIADD3 UR14, UPT, UPT, UR14, 0x40, URZ ;  /* 0x000000400e0e7890 */ /* 0x000fe2000fffe0ff */
[----:B------:R-:W-:-:S03]  /*2b50*/  SHF.L.U32 R2, R12, 0x1f, RZ ;  /* 0x0000001f0c027819 */ /* 0x000fc600000006ff */
[----:B------:R-:W-:-:S09]  /*2b60*/  ULEA UR4, UR15, UR14, 0x3 ;  /* 0x0000000e0f047291 */ /* 0x000fd2000f8e18ff */
[----:B------:R-:W1:Y:S02]  /*2b70*/  SYNCS.PHASECHK.TRANS64.TRYWAIT P0, [UR4], R2 ;  /* 0x00000002ff0075a7 */ /* 0x000e640008001104 */
[----:B-1----:R-:W-:Y:S05]  /*2b80*/  @!P0 BRA `(.L_x_45) ;  /* 0x0000005800408947 */ /* 0x002fea0003800000 */
.L_x_144:
[----:B------:R-:W-:-:S04]  /*2b90*/  UIADD3 UR4, UPT, UPT, UR15, 0x1, URZ ;  /* 0x000000010f047890 */ /* 0x000fc8000fffe0ff */
[----:B------:R-:W-:-:S04]  /*2ba0*/  UISETP.NE.AND UP0, UPT, UR4, 0x8, UPT ;  /* 0x000000080400788c */ /* 0x000fc8000bf05270 */
[----:B------:R-:W-:Y:S02]  /*2bb0*/  USEL UR6, URZ, 0x1, UP0 ;  /* 0x00000001ff067887 */ /* 0x000fe40008000000 */
[----:B------:R-:W-:-:S04]  /*2bc0*/  USEL UR4, UR4, URZ, UP0 ;  /* 0x000000ff04047287 */ /* 0x000fc80008000000 */
[----:B------:R-:W-:Y:S01]  /*2bd0*/  ULEA UR5, UR4, UR14, 0x3 ;  /* 0x0000000e04057291 */ /* 0x000fe2000f8e18ff */
[----:B-1----:R-:W-:-:S04]  /*2be0*/  LOP3.LUT R2, R12, UR6, RZ, 0x3c, !PT ;  /* 0x000000060c027c12 */ /* 0x002fc8000f8e3cff */
[----:B------:R-:W-:-:S04]  /*2bf0*/  SHF.L.U32 R3, R2, 0x1f, RZ ;  /* 0x0000001f02037819 */ /* 0x000fc800000006ff */
[----:B------:R-:W1:Y:S02]  /*2c00*/  SYNCS.PHASECHK.TRANS64.TRYWAIT P0, [UR5], R3 ;  /* 0x00000003ff0075a7 */ /* 0x000e640008001105 */
[----:B-1----:R-:W-:Y:S05]  /*2c10*/  @!P0 BRA `(.L_x_46) ;  /* 0x0000005800348947 */ /* 0x002fea0003800000 */
.L_x_146:
[----:B------:R-:W-:-:S04]  /*2c20*/  UIADD3 UR4, UPT, UPT, UR4, 0x1, URZ ;  /* 0x0000000104047890 */ /* 0x000fc8000fffe0ff */
[----:B------:R-:W-:-:S04]  /*2c30*/  UISETP.NE.AND UP0, UPT, UR4, 0x8, UPT ;  /* 0x000000080400788c */ /* 0x000fc8000bf05270 */
[----:B------:R-:W-:Y:S02]  /*2c40*/  USEL UR6, URZ, 0x1, UP0 ;  /* 0x00000001ff067887 */ /* 0x000fe40008000000 */
[----:B------:R-:W-:-:S04]  /*2c50*/  USEL UR4, UR4, URZ, UP0 ;  /* 0x000000ff04047287 */ /* 0x000fc80008000000 */
[----:B------:R-:W-:Y:S01]  /*2c60*/  ULEA UR5, UR4, UR14, 0x3 ;  /* 0x0000000e04057291 */ /* 0x000fe2000f8e18ff */
[----:B------:R-:W-:-:S04]  /*2c70*/  LOP3.LUT R2, R2, UR6, RZ, 0x3c, !PT ;  /* 0x0000000602027c12 */ /* 0x000fc8000f8e3cff */
[----:B-1----:R-:W-:-:S04]  /*2c80*/  SHF.L.U32 R3, R2, 0x1f, RZ ;  /* 0x0000001f02037819 */ /* 0x002fc800000006ff */
[----:B------:R-:W1:Y:S02]  /*2c90*/  SYNCS.PHASECHK.TRANS64.TRYWAIT P0, [UR5], R3 ;  /* 0x00000003ff0075a7 */ /* 0x000e640008001105 */
[----:B-1----:R-:W-:Y:S05]  /*2ca0*/  @!P0 BRA `(.L_x_47) ;  /* 0x0000005800288947 */ /* 0x002fea0003800000 */
.L_x_148:
        /* <DEDUP_REMOVED lines=9> */
.L_x_150:
        /* <DEDUP_REMOVED lines=9> */
.L_x_152:
        /* <DEDUP_REMOVED lines=9> */
.L_x_154:
        /* <DEDUP_REMOVED lines=9> */
.L_x_156:
[----:B------:R-:W-:-:S04]  /*2ef0*/  UIADD3 UR4, UPT, UPT, UR4, 0x1, URZ ;  /* 0x0000000104047890 */ /* 0x000fc8000fffe0ff */
[----:B------:R-:W-:-:S04]  /*2f00*/  UISETP.NE.AND UP0, UPT, UR4, 0x8, UPT ;  /* 0x000000080400788c */ /* 0x000fc8000bf05270 */
[----:B------:R-:W-:Y:S02]  /*2f10*/  USEL UR5, URZ, 0x1, UP0 ;  /* 0x00000001ff057887 */ /* 0x000fe40008000000 */
[----:B------:R-:W-:-:S04]  /*2f20*/  USEL UR4, UR4, URZ, UP0 ;  /* 0x000000ff04047287 */ /* 0x000fc80008000000 */
[----:B------:R-:W-:Y:S01]  /*2f30*/  ULEA UR4, UR4, UR14, 0x3 ;  /* 0x0000000e04047291 */ /* 0x000fe2000f8e18ff */
[----:B------:R-:W-:-:S04]  /*2f40*/  LOP3.LUT R2, R2, UR5, RZ, 0x3c, !PT ;  /* 0x0000000502027c12 */ /* 0x000fc8000f8e3cff */
[----:B------:R-:W-:Y:S01]  /*2f50*/  SHF.L.U32 R2, R2, 0x1f, RZ ;  /* 0x0000001f02027819 */ /* 0x000fe200000006ff */
[----:B-1----:R-:W-:-:S07]  /*2f60*/  IMAD.U32 R0, RZ, RZ, UR4 ;  /* 0x00000004ff007e24 */ /* 0x002fce000f8e00ff */
.L_x_52:
[----:B-1----:R1:W2:Y:S02]  /*2f70*/  SYNCS.PHASECHK.TRANS64.TRYWAIT P0, [R0+URZ], R2 ;  /* 0x00000002000075a7 */ /* 0x0022a400080011ff */
[----:B--2---:R-:W-:Y:S05]  /*2f80*/  @!P0 NANOSLEEP.SYNCS 0x989680 ;  /* 0x009896800000895d */ /* 0x004fea0003900000 */
[----:B------:R-:W2:Y:S02]  /*2f90*/  @!P0 SYNCS.PHASECHK.TRANS64 P0, [R0+URZ], R2 ;  /* 0x00000002000085a7 */ /* 0x000ea400080010ff */
[----:B--2---:R-:W-:Y:S05]  /*2fa0*/  @P0 EXIT ;  /* 0x000000000000094d */ /* 0x004fea0003800000 */
[----:B------:R-:W-:Y:S05]  /*2fb0*/  BRA `(.L_x_52) ;  /* 0xfffffffc00ec7947 */ /* 0x000fea000383ffff */
.L_x_22:
[----:B------:R-:W-:-:S04]  /*2fc0*/  UISETP.NE.AND UP0, UPT, UR55, URZ, UPT ;  /* 0x000000ff3700728c */ /* 0x000fc8000bf05270 */
[----:B------:R-:W-:-:S09]  /*2fd0*/  UISETP.NE.OR UP0, UPT, UR20, 0x1, UP0 ;  /* 0x000000011400788c */ /* 0x000fd20008705670 */
[----:B------:R-:W-:Y:S05]  /*2fe0*/  BRA.U UP0, `(.L_x_53) ;  /* 0x0000000500487547 */ /* 0x000fea000b800000 */
[----:B------:R-:W-:Y:S01]  /*2ff0*/  ISETP.GE.U32.AND P2, PT, R3, 0x4, PT ;  /* 0x000000040300780c */ /* 0x000fe20003f46070 */
[----:B------:R-:W-:Y:S01]  /*3000*/  IMAD.MOV.U32 R12, RZ, RZ, 0x1 ;  /* 0x00000001ff0c7424 */ /* 0x000fe200078e00ff */
[----:B------:R-:W-:Y:S02]  /*3010*/  CS2R R10, SRZ ;  /* 0x00000000000a7805 */ /* 0x000fe4000001ff00 */
[----:B------:R-:W-:Y:S01]  /*3020*/  CS2R R8, SRZ ;  /* 0x0000000000087805 */ /* 0x000fe2000001ff00 */
[----:B------:R-:W-:Y:S01]  /*3030*/  UMOV UR6, 0x400 ;  /* 0x0000040000067882 */ /* 0x000fe20000000000 */
[----:B------:R-:W-:Y:S01]  /*3040*/  UMOV UR5, URZ ;  /* 0x000000ff00057c82 */ /* 0x000fe20008000000 */
[----:B------:R-:W-:-:S12]  /*3050*/  ULEA UR6, UR55, UR6, 0x18 ;  /* 0x0000000637067291 */ /* 0x000fd8000f8ec0ff */
.L_x_57:
[----:B------:R-:W-:Y:S02]  /*3060*/  LEA R0, R8, UR6, 0x3 ;  /* 0x0000000608007c11 */ /* 0x000fe4000f8e18ff */
[----:B------:R-:W-:-:S03]  /*3070*/  SHF.L.U32 R4, R9, 0x1f, RZ ;  /* 0x0000001f09047819 */ /* 0x000fc600000006ff */
[----:B------:R-:W-:Y:S01]  /*3080*/  VIADD R5, R0, 0x130 ;  /* 0x0000013000057836 */ /* 0x000fe20000000000 */
[----:B------:R-:W2:Y:S02]  /*3090*/  SYNCS.PHASECHK.TRANS64.TRYWAIT P0, [R0+URZ+0x120], R4 ;  /* 0x00012004000075a7 */ /* 0x000ea400080011ff */
[----:B--2---:R-:W-:Y:S05]  /*30a0*/  @!P0 BRA `(.L_x_54) ;  /* 0x0000005400a08947 */ /* 0x004fea0003800000 */
.L_x_157:
[----:B------:R-:W-:Y:S01]  /*30b0*/  ULEA UR4, UR5, UR6, 0x3 ;  /* 0x0000000605047291 */ /* 0x000fe2000f8e18ff */
[----:B--2---:R-:W-:Y:S01]  /*30c0*/  PRMT R0, RZ, 0x654, R5 ;  /* 0x00000654ff007816 */ /* 0x004fe20000000005 */
[----:B------:R-:W-:Y:S01]  /*30d0*/  @!P2 IMAD.MOV.U32 R4, RZ, RZ, 0x10 ;  /* 0x00000010ff04a424 */ /* 0x000fe200078e00ff */
[----:B------:R-:W-:Y:S01]  /*30e0*/  SHF.L.U32 R5, R12, 0x1f, RZ ;  /* 0x0000001f0c057819 */ /* 0x000fe200000006ff */
[----:B------:R-:W-:Y:S01]  /*30f0*/  UIADD3 UR7, UPT, UPT, UR4, 0xc0, URZ ;  /* 0x000000c004077890 */ /* 0x000fe2000fffe0ff */
[----:B------:R2:W-:Y:S05]  /*3100*/  SYNCS.ARRIVE.TRANS64.RED.A1T0 RZ, [R0+URZ], RZ ;  /* 0x000000ff00ff79a7 */ /* 0x0005ea00081004ff */
[----:B------:R-:W-:Y:S01]  /*3110*/  IMAD.U32 R6, RZ, RZ, UR7 ;  /* 0x00000007ff067e24 */ /* 0x000fe2000f8e00ff */
[----:B------:R-:W3:Y:S04]  /*3120*/  SYNCS.PHASECHK.TRANS64.TRYWAIT P0, [UR4+0xd0], R5 ;  /* 0x0000d005ff0075a7 */ /* 0x000ee80008001104 */
[----:B------:R-:W-:Y:S01]  /*3130*/  PRMT R6, R3, 0x654, R6 ;  /* 0x0000065403067816 */ /* 0x000fe20000000006 */
[----:B--23--:R-:W-:Y:S06]  /*3140*/  @!P0 BRA `(.L_x_55) ;  /* 0x00000054008c8947 */ /* 0x00cfec0003800000 */
.L_x_159:
[----:B------:R-:W-:Y:S01]  /*3150*/  ULEA UR8, UR5, UR6, 0x4 ;  /* 0x0000000605087291 */ /* 0x000fe2000f8e20ff */
[----:B------:R-:W-:Y:S01]  /*3160*/  SEL R2, R6, R2, !P2 ;  /* 0x0000000206027207 */ /* 0x000fe20005000000 */
[----:B------:R-:W-:Y:S01]  /*3170*/  UIADD3 UR9, UPT, UPT, UR4, 0xc0, URZ ;  /* 0x000000c004097890 */ /* 0x000fe2000fffe0ff */
[----:B--2---:R-:W-:Y:S01]  /*3180*/  LEA R0, R11, UR6, 0x3 ;  /* 0x000000060b007c11 */ /* 0x004fe2000f8e18ff */
[----:B------:R-:W-:Y:S01]  /*3190*/  UIADD3 UR8, UPT, UPT, UR8, 0x150, URZ ;  /* 0x0000015008087890 */ /* 0x000fe2000fffe0ff */
[----:B------:R2:W-:Y:S01]  /*31a0*/  @!P2 SYNCS.ARRIVE.TRANS64.RED RZ, [R2+URZ], R4 ;  /* 0x0000000402ffa9a7 */ /* 0x0005e200080004ff */
[----:B------:R-:W-:Y:S01]  /*31b0*/  UIADD3 UR4, UPT, UPT, UR5, 0x1, URZ ;  /* 0x0000000105047890 */ /* 0x000fe2000fffe0ff */
[----:B------:R-:W-:-:S03]  /*31c0*/  VIADD R8, R8, 0x1 ;  /* 0x0000000108087836 */ /* 0x000fc60000000000 */
[----:B------:R-:W-:Y:S02]  /*31d0*/  UISETP.NE.AND UP0, UPT, UR4, 0x2, UPT ;  /* 0x000000020400788c */ /* 0x000fe4000bf05270 */
[----:B------:R-:W-:Y:S01]  /*31e0*/  ISETP.NE.AND P0, PT, R8, 0x2, PT ;  /* 0x000000020800780c */ /* 0x000fe20003f05270 */
[----:B------:R-:W-:Y:S06]  /*31f0*/  UGETNEXTWORKID.BROADCAST [UR8], [UR9] ;  /* 0x00000000080073ca */ /* 0x000fec0008000100 */
[----:B------:R-:W-:Y:S02]  /*3200*/  USEL UR7, URZ, 0x1, UP0 ;  /* 0x00000001ff077887 */ /* 0x000fe40008000000 */
[----:B------:R-:W-:-:S04]  /*3210*/  USEL UR5, UR4, URZ, UP0 ;  /* 0x000000ff04057287 */ /* 0x000fc80008000000 */
[----:B------:R-:W-:Y:S02]  /*3220*/  LOP3.LUT R12, R12, UR7, RZ, 0x3c, !PT ;  /* 0x000000070c0c7c12 */ /* 0x000fe4000f8e3cff */
[----:B--2---:R-:W-:-:S04]  /*3230*/  SHF.L.U32 R4, R10, 0x1f, RZ ;  /* 0x0000001f0a047819 */ /* 0x004fc800000006ff */
[----:B------:R-:W2:Y:S02]  /*3240*/  SYNCS.PHASECHK.TRANS64.TRYWAIT P1, [R0+URZ+0xc0], R4 ;  /* 0x0000c004000075a7 */ /* 0x000ea400080211ff */
[----:B--2---:R-:W-:Y:S05]  /*3250*/  @!P1 BRA `(.L_x_56) ;  /* 0x0000005400609947 */ /* 0x004fea0003800000 */
.L_x_160:
[C---:B--2---:R-:W-:Y:S01]  /*3260*/  LEA R4, R11.reuse, UR6, 0x4 ;  /* 0x000000060b047c11 */ /* 0x044fe2000f8e20ff */
[----:B------:R-:W-:Y:S01]  /*3270*/  VIADD R0, R0, 0xd0 ;  /* 0x000000d000007836 */ /* 0x000fe20000000000 */
[----:B------:R-:W-:Y:S01]  /*3280*/  SEL R8, R8, RZ, P0 ;  /* 0x000000ff08087207 */ /* 0x000fe20000000000 */
[----:B------:R-:W-:-:S03]  /*3290*/  VIADD R11, R11, 0x1 ;  /* 0x000000010b0b7836 */ /* 0x000fc60000000000 */
[----:B------:R-:W2:Y:S01]  /*32a0*/  LDS.128 R4, [R4+0x150] ;  /* 0x0001500004047984 */ /* 0x000ea20000000c00 */
[----:B------:R-:W-:Y:S02]  /*32b0*/  PRMT R0, RZ, 0x654, R0 ;  /* 0x00000654ff007816 */ /* 0x000fe40000000000 */
[C---:B------:R-:W-:Y:S01]  /*32c0*/  ISETP.NE.AND P1, PT, R11.reuse, 0x2, PT ;  /* 0x000000020b00780c */ /* 0x040fe20003f25270 */
[----:B------:R-:W-:Y:S01]  /*32d0*/  @!PT LDS RZ, [RZ] ;  /* 0x00000000fffff984 */ /* 0x000fe20000000800 */
[----:B------:R-:W-:Y:S01]  /*32e0*/  @!PT LDS RZ, [RZ] ;  /* 0x00000000fffff984 */ /* 0x000fe20000000800 */
[----:B------:R-:W-:Y:S01]  /*32f0*/  @!PT LDS RZ, [RZ] ;  /* 0x00000000fffff984 */ /* 0x000fe20000000800 */
[----:B------:R-:W-:Y:S01]  /*3300*/  @!PT LDS RZ, [RZ] ;  /* 0x00000000fffff984 */ /* 0x000fe20000000800 */
[----:B------:R3:W-:Y:S06]  /*3310*/  MEMBAR.ALL.CTA ;  /* 0x0000000000007992 */ /* 0x0007ec0000008000 */
[----:B---3--:R-:W3:Y:S01]  /*3320*/  FENCE.VIEW.ASYNC.S ;  /* 0x00000000000073c6 */ /* 0x008ee20000000000 */
[----:B------:R-:W-:Y:S01]  /*3330*/  SEL R11, R11, RZ, P1 ;  /* 0x000000ff0b0b7207 */ /* 0x000fe20000800000 */
[----:B---3--:R3:W-:Y:S01]  /*3340*/  SYNCS.ARRIVE.TRANS64.RED.A1T0 RZ, [R0+URZ], RZ ;  /* 0x000000ff00ff79a7 */ /* 0x0087e200081004ff */
[----:B--2---:R-:W-:-:S02]  /*3350*/  LOP3.LUT P3, RZ, R6, 0x1, RZ, 0xc0, !PT ;  /* 0x0000000106ff7812 */ /* 0x004fc4000786c0ff */
[----:B------:R-:W-:-:S04]  /*3360*/  SEL R4, RZ, 0x1, P1 ;  /* 0x00000001ff047807 */ /* 0x000fc80000800000 */
[----:B------:R-:W-:Y:S02]  /*3370*/  LOP3.LUT R10, R10, R4, RZ, 0x3c, !PT ;  /* 0x000000040a0a7212 */ /* 0x000fe400078e3cff */
[----:B---3--:R-:W-:-:S04]  /*3380*/  SEL R0, RZ, 0x1, P0 ;  /* 0x00000001ff007807 */ /* 0x008fc80000000000 */
[----:B------:R-:W-:Y:S01]  /*3390*/  LOP3.LUT R9, R9, R0, RZ, 0x3c, !PT ;  /* 0x0000000009097212 */ /* 0x000fe200078e3cff */
[----:B------:R-:W-:Y:S06]  /*33a0*/  @P3 BRA `(.L_x_57) ;  /* 0xfffffffc002c3947 */ /* 0x000fec000383ffff */
[----:B------:R-:W-:Y:S01]  /*33b0*/  ULEA UR4, UR5, UR6, 0x3 ;  /* 0x0000000605047291 */ /* 0x000fe2000f8e18ff */
[----:B------:R-:W-:-:S08]  /*33c0*/  SHF.L.U32 R2, R12, 0x1f, RZ ;  /* 0x0000001f0c027819 */ /* 0x000fd000000006ff */
[----:B------:R-:W2:Y:S02]  /*33d0*/  SYNCS.PHASECHK.TRANS64 P0, [UR4+0xd0], R2 ;  /* 0x0000d002ff0075a7 */ /* 0x000ea40008001004 */
[----:B--2---:R-:W-:Y:S05]  /*33e0*/  @P0 BRA `(.L_x_58) ;  /* 0x0000000000080947 */ /* 0x004fea0003800000 */
[----:B------:R-:W2:Y:S02]  /*33f0*/  SYNCS.PHASECHK.TRANS64.TRYWAIT P0, [UR4+0xd0], R2 ;  /* 0x0000d002ff0075a7 */ /* 0x000ea40008001104 */
[----:B--2---:R-:W-:Y:S05]  /*3400*/  @!P0 BRA `(.L_x_59) ;  /* 0x0000005400088947 */ /* 0x004fea0003800000 */
.L_x_58:
[----:B------:R-:W-:-:S04]  /*3410*/  UIADD3 UR7, UPT, UPT, UR5, 0x1, URZ ;  /* 0x0000000105077890 */ /* 0x000fc8000fffe0ff */
[----:B------:R-:W-:-:S04]  /*3420*/  UISETP.NE.AND UP0, UPT, UR7, 0x2, UPT ;  /* 0x000000020700788c */ /* 0x000fc8000bf05270 */
[----:B------:R-:W-:Y:S02]  /*3430*/  USEL UR8, URZ, 0x1, UP0 ;  /* 0x00000001ff087887 */ /* 0x000fe40008000000 */
[----:B------:R-:W-:-:S04]  /*3440*/  USEL UR7, UR7, URZ, UP0 ;  /* 0x000000ff07077287 */ /* 0x000fc80008000000 */
[----:B------:R-:W-:Y:S01]  /*3450*/  ULEA UR7, UR7, UR6, 0x3 ;  /* 0x0000000607077291 */ /* 0x000fe2000f8e18ff */
[----:B--2---:R-:W-:-:S04]  /*3460*/  LOP3.LUT R2, R12, UR8, RZ, 0x3c, !PT ;  /* 0x000000080c027c12 */ /* 0x004fc8000f8e3cff */
[----:B------:R-:W-:-:S04]  /*3470*/  SHF.L.U32 R0, R2, 0x1f, RZ ;  /* 0x0000001f02007819 */ /* 0x000fc800000006ff */
[----:B------:R-:W2:Y:S02]  /*3480*/  SYNCS.PHASECHK.TRANS64 P0, [UR7+0xd0], R0 ;  /* 0x0000d000ff0075a7 */ /* 0x000ea40008001007 */
[----:B-12---:R-:W-:Y:S05]  /*3490*/  @P0 EXIT ;  /* 0x000000000000094d */ /* 0x006fea0003800000 */
[----:B------:R-:W-:Y:S02]  /*34a0*/  SHF.L.U32 R2, R2, 0x1f, RZ ;  /* 0x0000001f02027819 */ /* 0x000fe400000006ff */
[----:B------:R-:W-:-:S07]  /*34b0*/  MOV R0, UR7 ;  /* 0x0000000700007c02 */ /* 0x000fce0008000f00 */
.L_x_60:
[----:B-1----:R1:W2:Y:S02]  /*34c0*/  SYNCS.PHASECHK.TRANS64.TRYWAIT P0, [R0+URZ+0xd0], R2 ;  /* 0x0000d002000075a7 */ /* 0x0022a400080011ff */
[----:B--2---:R-:W-:Y:S05]  /*34d0*/  @!P0 NANOSLEEP.SYNCS 0x989680 ;  /* 0x009896800000895d */ /* 0x004fea0003900000 */
[----:B------:R-:W2:Y:S02]  /*34e0*/  @!P0 SYNCS.PHASECHK.TRANS64 P0, [R0+URZ+0xd0], R2 ;  /* 0x0000d002000085a7 */ /* 0x000ea400080010ff */
[----:B--2---:R-:W-:Y:S05]  /*34f0*/  @P0 EXIT ;  /* 0x000000000000094d */ /* 0x004fea0003800000 */
[----:B------:R-:W-:Y:S05]  /*3500*/  BRA `(.L_x_60) ;  /* 0xfffffffc00ec7947 */ /* 0x000fea000383ffff */
.L_x_53:
[----:B------:R-:W-:Y:S05]  /*3510*/  BRA.U UP5, `(.L_x_61) ;  /* 0x0000001505487547 */ /* 0x000fea000b800000 */
[----:B------:R-:W-:Y:S01]  /*3520*/  UMOV UR4, 0x40 ;  /* 0x0000004000047882 */ /* 0x000fe20000000000 */
[----:B------:R-:W-:Y:S01]  /*3530*/  NOP ;  /* 0x0000000000007918 */ /* 0x000fe20000000000 */
[----:B------:R-:W-:Y:S01]  /*3540*/  ULEA UR5, UR55, UR4, 0x18 ;  /* 0x0000000437057291 */ /* 0x000fe2000f8ec0ff */
[----:B------:R-:W-:Y:S02]  /*3550*/  UMOV UR6, 0x400 ;  /* 0x0000040000067882 */ /* 0x000fe40000000000 */
[----:B------:R-:W-:-:S06]  /*3560*/  ULEA UR6, UR55, UR6, 0x18 ;  /* 0x0000000637067291 */ /* 0x000fcc000f8ec0ff */
[----:B------:R-:W2:Y:S02]  /*3570*/  LDS.U8 R3, [UR5+0x1c] ;  /* 0x00001c05ff037984 */ /* 0x000ea40008000000 */
[----:B--2---:R-:W-:-:S13]  /*3580*/  ISETP.NE.AND P0, PT, R3, RZ, PT ;  /* 0x000000ff0300720c */ /* 0x004fda0003f05270 */
[----:B------:R-:W-:Y:S05]  /*3590*/  @P0 BRA `(.L_x_62) ;  /* 0x0000000400080947 */ /* 0x000fea0003800000 */
[----:B------:R-:W-:Y:S02]  /*35a0*/  UISETP.NE.U32.AND UP1, UPT, UR68, 0x1, UPT ;  /* 0x000000014400788c */ /* 0x000fe4000bf25070 */
[----:B------:R-:W-:-:S07]  /*35b0*/  UIADD3 UR7, UPT, UPT, UR5, 0x8, URZ ;  /* 0x0000000805077890 */ /* 0x000fce000fffe0ff */
[----:B------:R-:W-:Y:S05]  /*35c0*/  BRA.U !UP1, `(.L_x_63) ;  /* 0x00000001099c7547 */ /* 0x000fea000b800000 */
[----:B------:R-:W-:Y:S01]  /*35d0*/  ELECT P0, URZ, PT ;  /* 0x0000000000ff782f */ /* 0x000fe20003800000 */
[----:B------:R-:W-:-:S12]  /*35e0*/  BSSY B0, `(.L_x_63) ;  /* 0x0000025000007945 */ /* 0x000fd80003800000 */
[----:B------:R-:W-:Y:S05]  /*35f0*/  @!P0 BRA `(.L_x_64) ;  /* 0x00000000008c8947 */ /* 0x000fea0003800000 */
[----:B------:R-:W-:-:S05]  /*3600*/  UMOV UR4, 0x10 ;  /* 0x0000001000047882 */ /* 0x000fca0000000000 */
[----:B------:R-:W-:Y:S04]  /*3610*/  DEPBAR.LE SB2, 0x36 ;  /* 0x0000ad800000791a */ /* 0x000fe80000000000 */
[----:B------:R-:W2:Y:S02]  /*3620*/  UTCATOMSWS.2CTA.FIND_AND_SET.ALIGN UP0, UR4, UR4 ;  /* 0x00000004000475e3 */ /* 0x000ea40008200800 */
[----:B--2---:R-:W-:Y:S01]  /*3630*/  MOV R10, UR4 ;  /* 0x00000004000a7c02 */ /* 0x004fe20008000f00 */
[----:B------:R-:W-:Y:S06]  /*3640*/  BRA.U UP0, `(.L_x_65) ;  /* 0x0000000100187547 */ /* 0x000fec000b800000 */
.L_x_66:
[----:B------:R-:W-:Y:S05]  /*3650*/  NANOSLEEP 0x64 ;  /* 0x000000640000795d */ /* 0x000fea0003800000 */
[----:B------:R-:W-:-:S05]  /*3660*/  UMOV UR4, 0x10 ;  /* 0x0000001000047882 */ /* 0x000fca0000000000 */
[----:B------:R-:W-:Y:S04]  /*3670*/  DEPBAR.LE SB2, 0x36 ;  /* 0x0000ad800000791a */ /* 0x000fe80000000000 */
[----:B------:R-:W2:Y:S02]  /*3680*/  UTCATOMSWS.2CTA.FIND_AND_SET.ALIGN UP0, UR4, UR4 ;  /* 0x00000004000475e3 */ /* 0x000ea40008200800 */
[----:B--2---:R-:W-:Y:S01]  /*3690*/  MOV R10, UR4 ;  /* 0x00000004000a7c02 */ /* 0x004fe20008000f00 */
[----:B------:R-:W-:Y:S05]  /*36a0*/  BRA.U !UP0, `(.L_x_66) ;  /* 0xfffffffd08e87547 */ /* 0x000fea000b83ffff */
.L_x_65:
[----:B------:R-:W2:Y:S01]  /*36b0*/  LDS R6, [UR5+0x10] ;  /* 0x00001005ff067984 */ /* 0x000ea20008000800 */
[----:B------:R-:W-:Y:S01]  /*36c0*/  IMAD.U32 R3, RZ, RZ, UR6 ;  /* 0x00000006ff037e24 */ /* 0x000fe2000f8e00ff */
[----:B------:R-:W-:-:S03]  /*36d0*/  MOV R4, UR69 ;  /* 0x0000004500047c02 */ /* 0x000fc60008000f00 */
[----:B------:R-:W-:Y:S01]  /*36e0*/  VIADD R3, R3, 0x170 ;  /* 0x0000017003037836 */ /* 0x000fe20000000000 */
[----:B--2---:R-:W-:-:S04]  /*36f0*/  SHF.L.U32 R6, R6, 0x1f, RZ ;  /* 0x0000001f06067819 */ /* 0x004fc800000006ff */
[----:B------:R-:W2:Y:S02]  /*3700*/  SYNCS.PHASECHK.TRANS64.TRYWAIT P0, [UR5+0x8], R6 ;  /* 0x00000806ff0075a7 */ /* 0x000ea40008001105 */
[----:B--2---:R-:W-:Y:S05]  /*3710*/  @P0 BRA `(.L_x_67) ;  /* 0x0000000000080947 */ /* 0x004fea0003800000 */
[----:B------:R-:W2:Y:S02]  /*3720*/  SYNCS.PHASECHK.TRANS64.TRYWAIT P0, [UR5+0x8], R6 ;  /* 0x00000806ff0075a7 */ /* 0x000ea40008001105 */
[----:B--2---:R-:W-:Y:S05]  /*3730*/  @!P0 BRA `(.L_x_68) ;  /* 0x0000005000548947 */ /* 0x004fea0003800000 */
.L_x_67:
[----:B------:R-:W-:Y:S01]  /*3740*/  PRMT R4, R4, 0x654, R3 ;  /* 0x0000065404047816 */ /* 0x000fe20000000003 */
[----:B------:R-:W-:Y:S01]  /*3750*/  HFMA2 R3, -RZ, RZ, 0, 5.9604644775390625e-08 ;  /* 0x00000001ff037431 */ /* 0x000fe200000001ff */
[----:B------:R-:W-:Y:S01]  /*3760*/  UPRMT UR4, UR69, 0x654, UR7 ;  /* 0x0000065445047896 */ /* 0x000fe20008000007 */
[----:B------:R-:W-:Y:S02]  /*3770*/  IMAD.MOV.U32 R8, RZ, RZ, 0xffff ;  /* 0x0000ffffff087424 */ /* 0x000fe400078e00ff */
[----:B--2---:R-:W-:Y:S02]  /*3780*/  IMAD.MOV.U32 R6, RZ, RZ, 0x4 ;  /* 0x00000004ff067424 */ /* 0x004fe400078e00ff */
[----:B------:R-:W-:Y:S01]  /*3790*/  IMAD.SHL.U32 R9, R10, 0x20, RZ ;  /* 0x000000200a097824 */ /* 0x000fe200078e00ff */
[----:B------:R-:W-:Y:S02]  /*37a0*/  MOV R5, UR4 ;  /* 0x0000000400057c02 */ /* 0x000fe40008000f00 */
[-C--:B------:R-:W-:Y:S01]  /*37b0*/  SHF.L.U32 R8, R8, R10.reuse, RZ ;  /* 0x0000000a08087219 */ /* 0x080fe200000006ff */
[----:B------:R2:W-:Y:S01]  /*37c0*/  SYNCS.ARRIVE.TRANS64.RED RZ, [UR4], R6 ;  /* 0x00000006ffff79a7 */ /* 0x0005e20008000404 */
[----:B------:R-:W-:Y:S01]  /*37d0*/  SHF.L.U32 R7, R3, R10, RZ ;  /* 0x0000000a03077219 */ /* 0x000fe200000006ff */
[----:B------:R2:W-:Y:S04]  /*37e0*/  STS [UR6+0x170], R9 ;  /* 0x00017009ff007988 */ /* 0x0005e80008000806 */
[----:B------:R2:W-:Y:S04]  /*37f0*/  STAS [R4.64], R10 ;  /* 0x0000000a04007dbd */ /* 0x0005e8000c0008ff */
[----:B------:R2:W-:Y:S04]  /*3800*/  ATOMS.OR RZ, [UR5+0x14], R8 ;  /* 0x00001408ffff798c */ /* 0x0005e8000b000005 */
[----:B------:R2:W-:Y:S04]  /*3810*/  ATOMS.OR RZ, [UR5+0x18], R7 ;  /* 0x00001807ffff798c */ /* 0x0005e8000b000005 */
[----:B------:R2:W-:Y:S02]  /*3820*/  ATOMS.XOR RZ, [UR5+0x10], R3 ;  /* 0x00001003ffff798c */ /* 0x0005e4000b800005 */
.L_x_64:
[----:B-1----:R-:W-:Y:S05]  /*3830*/  BSYNC B0 ;  /* 0x0000000000007941 */ /* 0x002fea0003800000 */
.L_x_63:
[----:B------:R-:W-:Y:S05]  /*3840*/  BRA.U UP1, `(.L_x_69) ;  /* 0x00000001016c7547 */ /* 0x000fea000b800000 */
[----:B------:R-:W-:-:S03]  /*3850*/  UMOV UR4, 0xffffffff ;  /* 0xffffffff00047882 */ /* 0x000fc60000000000 */
[----:B------:R-:W-:Y:S05]  /*3860*/  BRA.DIV UR4, `(.L_x_70) ;  /* 0x0000005204207947 */ /* 0x000fea000b800000 */
[----:B------:R-:W-:-:S13]  /*3870*/  ELECT P6, URZ, PT ;  /* 0x0000000000ff782f */ /* 0x000fda00038c0000 */
.L_x_164:
[----:B------:R-:W-:Y:S05]  /*3880*/  @!P6 BRA `(.L_x_69) ;  /* 0x00000000005ce947 */ /* 0x000fea0003800000 */
[----:B--2---:R-:W2:Y:S02]  /*3890*/  LDS R4, [UR5+0x10] ;  /* 0x00001005ff047984 */ /* 0x004ea40008000800 */
[----:B--2---:R-:W-:-:S04]  /*38a0*/  SHF.L.U32 R4, R4, 0x1f, RZ ;  /* 0x0000001f04047819 */ /* 0x004fc800000006ff */
[----:B------:R-:W2:Y:S02]  /*38b0*/  SYNCS.PHASECHK.TRANS64.TRYWAIT P0, [UR5+0x8], R4 ;  /* 0x00000804ff0075a7 */ /* 0x000ea40008001105 */
[----:B--2---:R-:W-:Y:S05]  /*38c0*/  @P0 BRA `(.L_x_71) ;  /* 0x0000000000080947 */ /* 0x004fea0003800000 */
[----:B------:R-:W2:Y:S02]  /*38d0*/  SYNCS.PHASECHK.TRANS64.TRYWAIT P0, [UR5+0x8], R4 ;  /* 0x00000804ff0075a7 */ /* 0x000ea40008001105 */
[----:B--2---:R-:W-:Y:S05]  /*38e0*/  @!P0 BRA `(.L_x_72) ;  /* 0x0000005000208947 */ /* 0x004fea0003800000 */
.L_x_71:
[----:B------:R-:W3:Y:S01]  /*38f0*/  LDS R6, [UR6+0x170] ;  /* 0x00017006ff067984 */ /* 0x000ee20008000800 */
[----:B--2---:R-:W-:Y:S02]  /*3900*/  HFMA2 R3, -RZ, RZ, 0, 5.9604644775390625e-08 ;  /* 0x00000001ff037431 */ /* 0x004fe400000001ff */
[----:B------:R-:W-:Y:S01]  /*3910*/  IMAD.MOV.U32 R4, RZ, RZ, 0xffff ;  /* 0x0000ffffff047424 */ /* 0x000fe200078e00ff */
[----:B------:R-:W-:Y:S01]  /*3920*/  UPRMT UR4, UR69, 0x654, UR7 ;  /* 0x0000065445047896 */ /* 0x000fe20008000007 */
[----:B---3--:R-:W-:-:S03]  /*3930*/  IMAD.SHL.U32 R5, R6, 0x20, RZ ;  /* 0x0000002006057824 */ /* 0x008fc600078e00ff */
[-C--:B------:R-:W-:Y:S02]  /*3940*/  SHF.L.U32 R4, R4, R6.reuse, RZ ;  /* 0x0000000604047219 */ /* 0x080fe400000006ff */
[----:B------:R-:W-:Y:S01]  /*3950*/  SHF.L.U32 R6, R3, R6, RZ ;  /* 0x0000000603067219 */ /* 0x000fe200000006ff */
[----:B------:R3:W-:Y:S04]  /*3960*/  STS [UR6+0x170], R5 ;  /* 0x00017005ff007988 */ /* 0x0007e80008000806 */
[----:B------:R3:W-:Y:S04]  /*3970*/  ATOMS.OR RZ, [UR5+0x14], R4 ;  /* 0x00001404ffff798c */ /* 0x0007e8000b000005 */
[----:B------:R3:W-:Y:S01]  /*3980*/  ATOMS.OR RZ, [UR5+0x18], R6 ;  /* 0x00001806ffff798c */ /* 0x0007e2000b000005 */
[----:B------:R-:W-:Y:S03]  /*3990*/  SYNCS.ARRIVE.TRANS64.RED.A1T0 RZ, [UR4], RZ ;  /* 0x000000ffffff79a7 */ /* 0x000fe60008100404 */
[----:B------:R3:W-:Y:S01]  /*39a0*/  ATOMS.XOR RZ, [UR5+0x10], R3 ;  /* 0x00001003ffff798c */ /* 0x0007e2000b800005 */
[----:B------:R-:W-:Y:S05]  /*39b0*/  BRA `(.L_x_69) ;  /* 0x0000000000107947 */ /* 0x000fea0003800000 */
.L_x_62:
[----:B------:R-:W-:Y:S02]  /*39c0*/  MOV R3, 0xffffffff ;  /* 0xffffffff00037802 */ /* 0x000fe40000000f00 */
[----:B------:R-:W-:-:S03]  /*39d0*/  MOV R4, 0x3a00 ;  /* 0x00003a0000047802 */ /* 0x000fc60000000f00 */
[----:B------:R2:W-:Y:S04]  /*39e0*/  STS [UR6+0x170], R3 ;  /* 0x00017003ff007988 */ /* 0x0005e80008000806 */
[----:B-12--5:R-:W-:Y:S05]  /*39f0*/  CALL.REL.NOINC `($__internal_1_$__cuda_sm10x_tcgen05_guardrail_trap_phase_invalid_during_alloc) ;  /* 0x0000005400807944 */ /* 0x026fea0003c00000 */
.L_x_69:
[----:B------:R-:W-:Y:S05]  /*3a00*/  WARPSYNC.ALL ;  /* 0x0000000000007948 */ /* 0x000fea0003800000 */
[----:B------:R-:W4:Y:S01]  /*3a10*/  S2UR UR4, SR_CgaCtaId ;  /* 0x00000000000479c3 */ /* 0x000f220000008800 */
[----:B------:R-:W-:Y:S01]  /*3a20*/  UMOV UR41, 0x400 ;  /* 0x0000040000297882 */ /* 0x000fe20000000000 */
[----:B------:R-:W-:-:S06]  /*3a30*/  NOP ;  /* 0x0000000000007918 */ /* 0x000fcc0000000000 */
[----:B------:R-:W-:Y:S06]  /*3a40*/  BAR.ARV 0x6, 0xa0 ;  /* 0x0182800000007b1d */ /* 0x000fec0000002000 */
[----:B------:R-:W1:Y:S01]  /*3a50*/  LDCU UR6, c[0x0][0x38c] ;  /* 0x00007180ff0677ac */ /* 0x000e620008000800 */
[----:B------:R-:W-:Y:S01]  /*3a60*/  LOP3.LUT R0, R0, 0xffff, RZ, 0xc0, !PT ;  /* 0x0000ffff00007812 */ /* 0x000fe200078ec0ff */
[----:B--2---:R-:W-:Y:S01]  /*3a70*/  IMAD.MOV.U32 R9, RZ, RZ, 0x1 ;  /* 0x00000001ff097424 */ /* 0x004fe200078e00ff */
[----:B------:R-:W-:Y:S01]  /*3a80*/  LOP3.LUT R2, R2, 0xffff, RZ, 0xc0, !PT ;  /* 0x0000ffff02027812 */ /* 0x000fe200078ec0ff */
[----:B------:R-:W-:Y:S01]  /*3a90*/  IMAD.MOV.U32 R8, RZ, RZ, RZ ;  /* 0x000000ffff087224 */ /* 0x000fe200078e00ff */
[----:B------:R-:W-:Y:S01]  /*3aa0*/  R2UR UR65, R0 ;  /* 0x00000000004172ca */ /* 0x000fe200000e0000 */
[----:B------:R-:W-:Y:S01]  /*3ab0*/  UMOV UR47, URZ ;  /* 0x000000ff002f7c82 */ /* 0x000fe20008000000 */
[----:B------:R-:W-:Y:S01]  /*3ac0*/  R2UR UR43, R2 ;  /* 0x00000000022b72ca */ /* 0x000fe200000e0000 */
[----:B------:R-:W-:Y:S01]  /*3ad0*/  UMOV UR38, URZ ;  /* 0x000000ff00267c82 */ /* 0x000fe20008000000 */
[----:B------:R-:W-:Y:S01]  /*3ae0*/  UMOV UR37, URZ ;  /* 0x000000ff00257c82 */ /* 0x000fe20008000000 */
[----:B----4-:R-:W-:-:S02]  /*3af0*/  ULEA UR41, UR4, UR41, 0x18 ;  /* 0x0000002904297291 */ /* 0x010fc4000f8ec0ff */
[----:B------:R-:W-:Y:S02]  /*3b00*/  UISETP.NE.AND UP3, UPT, UR68, URZ, UPT ;  /* 0x000000ff4400728c */ /* 0x000fe4000bf65270 */
[----:B------:R-:W-:Y:S02]  /*3b10*/  UIADD3 UR5, UPT, UPT, UR41, 0x3300, URZ ;  /* 0x0000330029057890 */ /* 0x000fe4000fffe0ff */
[----:B------:R-:W-:Y:S02]  /*3b20*/  UIADD3 UR4, UPT, UPT, UR41, 0x23300, URZ ;  /* 0x0002330029047890 */ /* 0x000fe4000fffe0ff */
[----:B-1----:R-:W-:Y:S01]  /*3b30*/  UIADD3 UR6, UPT, UPT, UR6, 0x7f, URZ ;  /* 0x0000007f06067890 */ /* 0x002fe2000fffe0ff */
[----:B---3--:R-:W1:Y:S01]  /*3b40*/  LDS R3, [UR41+0x170] ;  /* 0x00017029ff037984 */ /* 0x008e620008000800 */
[----:B------:R-:W-:Y:S02]  /*3b50*/  USHF.R.U32.HI UR5, URZ, 0x4, UR5 ;  /* 0x00000004ff057899 */ /* 0x000fe40008011605 */
[----:B------:R-:W-:-:S02]  /*3b60*/  USHF.R.S32.HI UR64, URZ, 0x1f, UR6 ;  /* 0x0000001fff407899 */ /* 0x000fc40008011406 */
[----:B------:R-:W-:Y:S02]  /*3b70*/  USHF.R.U32.HI UR4, URZ, 0x4, UR4 ;  /* 0x00000004ff047899 */ /* 0x000fe40008011604 */
[----:B------:R-:W-:Y:S02]  /*3b80*/  ULEA.HI UR64, UR64, UR6, URZ, 0x7 ;  /* 0x0000000640407291 */ /* 0x000fe4000f8f38ff */
[----:B------:R-:W-:Y:S02]  /*3b90*/  ULOP3.LUT UR5, UR5, 0x3fff, URZ, 0xc0, !UPT ;  /* 0x00003fff05057892 */ /* 0x000fe4000f8ec0ff */
[----:B------:R-:W-:Y:S02]  /*3ba0*/  USHF.R.S32.HI UR64, URZ, 0x7, UR64 ;  /* 0x00000007ff407899 */ /* 0x000fe40008011440 */
[----:B------:R-:W-:Y:S02]  /*3bb0*/  ULOP3.LUT UR45, UR4, 0x3fff, URZ, 0xc0, !UPT ;  /* 0x00003fff042d7892 */ /* 0x000fe4000f8ec0ff */
[----:B------:R-:W-:Y:S01]  /*3bc0*/  UISETP.LT.AND UP0, UPT, UR64, 0x1, UPT ;  /* 0x000000014000788c */ /* 0x000fe2000bf01270 */
[----:B------:R-:W-:Y:S01]  /*3bd0*/  UMOV UR62, 0x0 ;  /* 0x00000000003e7882 */ /* 0x000fe20000000000 */
        /* <DEDUP_REMOVED lines=9> */
[----:B------:R-:W-:-:S02]  /*3c70*/  ULOP3.LUT UR44, UR5, 0x10000, URZ, 0xfc, !UPT ;  /* 0x00010000052c7892 */ /* 0x000fc4000f8efcff */
[----:B------:R-:W-:Y:S02]  /*3c80*/  ULOP3.LUT UR45, UR45, 0x10000, URZ, 0xfc, !UPT ;  /* 0x000100002d2d7892 */ /* 0x000fe4000f8efcff */
[----:B------:R-:W-:Y:S01]  /*3c90*/  USEL UR66, UR64, 0x1, !UP0 ;  /* 0x0000000140427887 */ /* 0x000fe2000c000000 */
[----:B------:R-:W-:Y:S01]  /*3ca0*/  UMOV UR52, 0x0 ;  /* 0x0000000000347882 */ /* 0x000fe20000000000 */
[----:B------:R-:W-:Y:S01]  /*3cb0*/  UMOV UR53, 0x8100490 ;  /* 0x0810049000357882 */ /* 0x000fe20000000000 */
[----:B------:R-:W-:Y:S01]  /*3cc0*/  UMOV UR50, 0x0 ;  /* 0x0000000000327882 */ /* 0x000fe20000000000 */
[----:B------:R-:W-:Y:S01]  /*3cd0*/  UMOV UR51, 0x8100490 ;  /* 0x0810049000337882 */ /* 0x000fe20000000000 */
[----:B------:R-:W-:Y:S01]  /*3ce0*/  UMOV UR48, 0x0 ;  /* 0x0000000000307882 */ /* 0x000fe20000000000 */
[----:B------:R-:W-:Y:S01]  /*3cf0*/  UMOV UR49, 0x8100490 ;  /* 0x0810049000317882 */ /* 0x000fe20000000000 */
[----:B-1----:R-:W-:Y:S02]  /*3d00*/  R2UR UR67, R3 ;  /* 0x00000000034372ca */ /* 0x002fe400000e0000 */
[----:B------:R-:W-:-:S13]  /*3d10*/  CS2R R2, SRZ ;  /* 0x0000000000027805 */ /* 0x000fda000001ff00 */
.L_x_80:
[C---:B------:R-:W-:Y:S02]  /*3d20*/  LEA R0, R8.reuse, UR41, 0x3 ;  /* 0x0000002908007c11 */ /* 0x040fe4000f8e18ff */
[----:B------:R-:W-:Y:S02]  /*3d30*/  SHF.L.U32 R4, R3, 0x1f, RZ ;  /* 0x0000001f03047819 */ /* 0x000fe400000006ff */
[----:B------:R-:W-:Y:S02]  /*3d40*/  LEA R5, R8, UR41, 0x4 ;  /* 0x0000002908057c11 */ /* 0x000fe4000f8e20ff */
[----:B------:R-:W1:Y:S02]  /*3d50*/  SYNCS.PHASECHK.TRANS64.TRYWAIT P0, [R0+URZ+0xc0], R4 ;  /* 0x0000c004000075a7 */ /* 0x000e6400080011ff */
[----:B-1-3--:R-:W-:Y:S05]  /*3d60*/  @!P0 BRA `(.L_x_73) ;  /* 0x0000004c00188947 */ /* 0x00afea0003800000 */
.L_x_165:
[----:B-1----:R-:W1:Y:S01]  /*3d70*/  LDS.128 R4, [R5+0x150] ;  /* 0x0001500005047984 */ /* 0x002e620000000c00 */
[----:B------:R-:W-:Y:S02]  /*3d80*/  VIADD R0, R0, 0xd0 ;  /* 0x000000d000007836 */ /* 0x000fe40000000000 */
[----:B------:R-:W-:Y:S01]  /*3d90*/  VIADD R8, R8, 0x1 ;  /* 0x0000000108087836 */ /* 0x000fe20000000000 */
[----:B------:R-:W-:Y:S01]  /*3da0*/  @!PT LDS RZ, [RZ] ;  /* 0x00000000fffff984 */ /* 0x000fe20000000800 */
[----:B------:R-:W-:Y:S01]  /*3db0*/  @!PT LDS RZ, [RZ] ;  /* 0x00000000fffff984 */ /* 0x000fe20000000800 */
[----:B------:R-:W-:Y:S01]  /*3dc0*/  @!PT LDS RZ, [RZ] ;  /* 0x00000000fffff984 */ /* 0x000fe20000000800 */
[----:B------:R-:W-:Y:S01]  /*3dd0*/  @!PT LDS RZ, [RZ] ;  /* 0x00000000fffff984 */ /* 0x000fe20000000800 */
[----:B------:R2:W-:Y:S06]  /*3de0*/  MEMBAR.ALL.CTA ;  /* 0x0000000000007992 */ /* 0x0005ec0000008000 */
[----:B--2---:R-:W2:Y:S01]  /*3df0*/  FENCE.VIEW.ASYNC.S ;  /* 0x00000000000073c6 */ /* 0x004ea20000000000 */
[----:B------:R-:W-:-:S04]  /*3e00*/  PRMT R0, RZ, 0x654, R0 ;  /* 0x00000654ff007816 */ /* 0x000fc80000000000 */
[----:B--2---:R2:W-:Y:S01]  /*3e10*/  SYNCS.ARRIVE.TRANS64.RED.A1T0 RZ, [R0+URZ], RZ ;  /* 0x000000ff00ff79a7 */ /* 0x0045e200081004ff */
[----:B-1----:R-:W-:Y:S01]  /*3e20*/  LOP3.LUT P1, RZ, R6, 0x1, RZ, 0xc0, !PT ;  /* 0x0000000106ff7812 */ /* 0x002fe2000782c0ff */
[----:B--2---:R-:W-:-:S12]  /*3e30*/  BRA.U UP3, `(.L_x_74) ;  /* 0x0000000503587547 */ /* 0x004fd8000b800000 */
[----:B------:R-:W1:Y:S01]  /*3e40*/  LDCU UR4, c[0x0][0x38c] ;  /* 0x00007180ff0477ac */ /* 0x000e620008000800 */
[----:B------:R-:W-:Y:S02]  /*3e50*/  PLOP3.LUT P2, PT, PT, PT, PT, 0x80, 0x8 ;  /* 0x000000000008781c */ /* 0x000fe40003f4f070 */
[----:B------:R-:W-:Y:S01]  /*3e60*/  SHF.L.U32 R4, R9, 0x1f, RZ ;  /* 0x0000001f09047819 */ /* 0x000fe200000006ff */
[----:B------:R-:W-:Y:S02]  /*3e70*/  ULEA UR46, UR47, UR41, 0x3 ;  /* 0x000000292f2e7291 */ /* 0x000fe4000f8e18ff */
[----:B------:R-:W-:Y:S02]  /*3e80*/  ULEA UR36, UR47, UR67, 0x5 ;  /* 0x000000432f247291 */ /* 0x000fe4000f8e28ff */
[----:B-1----:R-:W-:-:S06]  /*3e90*/  UISETP.GE.AND UP0, UPT, UR4, 0x1, UPT ;  /* 0x000000010400788c */ /* 0x002fcc000bf06270 */
[----:B------:R-:W-:-:S05]  /*3ea0*/  PLOP3.LUT P0, PT, PT, PT, UP0, 0x80, 0x8 ;  /* 0x000000000008781c */ /* 0x000fca0003f0f008 */
[----:B------:R-:W-:-:S08]  /*3eb0*/  @UP0 ULEA UR4, UR38, UR41, 0x3 ;  /* 0x0000002926040291 */ /* 0x000fd0000f8e18ff */
[----:B------:R-:W-:-:S04]  /*3ec0*/  @P0 SHF.L.U32 R0, R2, 0x1f, RZ ;  /* 0x0000001f02000819 */ /* 0x000fc800000006ff */
[----:B------:R1:W2:Y:S01]  /*3ed0*/  @P0 SYNCS.PHASECHK.TRANS64.TRYWAIT P2, [UR4], R0 ;  /* 0x00000000ff0005a7 */ /* 0x0002a20008041104 */
[----:B------:R-:W3:Y:S02]  /*3ee0*/  SYNCS.PHASECHK.TRANS64.TRYWAIT P0, [UR46+0x100], R4 ;  /* 0x00010004ff0075a7 */ /* 0x000ee4000800112e */
[----:B-123--:R-:W-:Y:S05]  /*3ef0*/  @!P0 BRA `(.L_x_75) ;  /* 0x0000004800c88947 */ /* 0x00efea0003800000 */
.L_x_167:
[----:B------:R-:W-:Y:S01]  /*3f00*/  UMOV UR42, UR37 ;  /* 0x00000025002a7c82 */ /* 0x000fe20008000000 */
[----:B------:R-:W-:Y:S05]  /*3f10*/  BRA.U !UP0, `(.L_x_76) ;  /* 0x0000000508107547 */ /* 0x000fea000b800000 */
[----:B------:R-:W-:Y:S02]  /*3f20*/  UIADD3 UR42, UPT, UPT, UR66, UR37, URZ ;  /* 0x00000025422a7290 */ /* 0x000fe4000fffe0ff */
[----:B------:R-:W-:Y:S01]  /*3f30*/  UPLOP3.LUT UP2, UPT, UPT, UPT, UPT, 0x40, 0x4 ;  /* 0x000000000004789c */ /* 0x000fe20003f4e870 */
[----:B------:R-:W-:Y:S01]  /*3f40*/  UMOV UR39, UR64 ;  /* 0x0000004000277c82 */ /* 0x000fe20008000000 */
[----:B------:R-:W-:-:S09]  /*3f50*/  UMOV UR5, UR38 ;  /* 0x0000002600057c82 */ /* 0x000fd20008000000 */
.L_x_79:
[----:B------:R-:W-:Y:S01]  /*3f60*/  ULEA UR7, UR5, UR41, 0x3 ;  /* 0x0000002905077291 */ /* 0x000fe2000f8e18ff */
[----:B--23--:R-:W-:Y:S11]  /*3f70*/  @P2 BRA `(.L_x_77) ;  /* 0x00000000000c2947 */ /* 0x00cff60003800000 */
[----:B-1----:R-:W-:Y:S04]  /*3f80*/  SHF.L.U32 R4, R2, 0x1f, RZ ;  /* 0x0000001f02047819 */ /* 0x002fe800000006ff */
[----:B------:R-:W1:Y:S02]  /*3f90*/  SYNCS.PHASECHK.TRANS64.TRYWAIT P0, [UR7], R4 ;  /* 0x00000004ff0075a7 */ /* 0x000e640008001107 */
[----:B-1----:R-:W-:Y:S05]  /*3fa0*/  @!P0 BRA `(.L_x_78) ;  /* 0x0000004800b48947 */ /* 0x002fea0003800000 */
.L_x_77:
[----:B------:R-:W-:Y:S01]  /*3fb0*/  UISETP.NE.AND UP0, UPT, UR39, 0x1, UPT ;  /* 0x000000012700788c */ /* 0x000fe2000bf05270 */
[----:B------:R-:W-:Y:S01]  /*3fc0*/  PLOP3.LUT P2, PT, PT, PT, PT, 0x80, 0x8 ;  /* 0x000000000008781c */ /* 0x000fe20003f4f070 */
[----:B------:R-:W-:Y:S02]  /*3fd0*/  UIADD3 UR4, UPT, UPT, UR5, 0x1, URZ ;  /* 0x0000000105047890 */ /* 0x000fe4000fffe0ff */
[----:B------:R-:W-:Y:S02]  /*3fe0*/  UIADD3 UR40, UPT, UPT, UR7, 0x40, URZ ;  /* 0x0000004007287890 */ /* 0x000fe4000fffe0ff */
[----:B------:R-:W-:Y:S01]  /*3ff0*/  UISETP.NE.AND UP1, UPT, UR4, 0x8, UPT ;  /* 0x000000080400788c */ /* 0x000fe2000bf25270 */
[----:B------:R-:W-:Y:S01]  /*4000*/  PLOP3.LUT P0, PT, PT, PT, UP0, 0x80, 0x8 ;  /* 0x000000000008781c */ /* 0x000fe20003f0f008 */
[----:B------:R-:W-:Y:S02]  /*4010*/  UIADD3 UR37, UPT, UPT, UR37, 0x1, URZ ;  /* 0x0000000125257890 */ /* 0x000fe4000fffe0ff */
[----:B------:R-:W-:Y:S02]  /*4020*/  USEL UR6, URZ, 0x1, UP1 ;  /* 0x00000001ff067887 */ /* 0x000fe40008800000 */
[----:B------:R-:W-:Y:S02]  /*4030*/  USEL UR38, UR4, URZ, UP1 ;  /* 0x000000ff04267287 */ /* 0x000fe40008800000 */
[----:B------:R-:W-:Y:S02]  /*4040*/  UIADD3 UR39, UPT, UPT, UR39, -0x1, URZ ;  /* 0xffffffff27277890 */ /* 0x000fe4000fffe0ff */
[----:B------:R-:W-:Y:S01]  /*4050*/  @UP0 ULEA UR4, UR38, UR41, 0x3 ;  /* 0x0000002926040291 */ /* 0x000fe2000f8e18ff */
[----:B------:R-:W-:Y:S01]  /*4060*/  LOP3.LUT R2, R2, UR6, RZ, 0x3c, !PT ;  /* 0x0000000602027c12 */ /* 0x000fe2000f8e3cff */
[----:B------:R-:W-:Y:S02]  /*4070*/  ULEA UR6, UR5, UR45, 0x9 ;  /* 0x0000002d05067291 */ /* 0x000fe4000f8e48ff */
[----:B------:R-:W-:Y:S01]  /*4080*/  UISETP.NE.AND UP0, UPT, UR37, UR42, UPT ;  /* 0x0000002a2500728c */ /* 0x000fe2000bf05270 */
[----:B-1----:R-:W-:Y:S01]  /*4090*/  @P0 SHF.L.U32 R0, R2, 0x1f, RZ ;  /* 0x0000001f02000819 */ /* 0x002fe200000006ff */
[----:B------:R-:W-:Y:S02]  /*40a0*/  UIADD3 UR34, UPT, UPT, UR6, 0x2, URZ ;  /* 0x0000000206227890 */ /* 0x000fe4000fffe0ff */
[----:B------:R-:W-:Y:S01]  /*40b0*/  UIADD3 UR30, UPT, UPT, UR6, 0x4, URZ ;  /* 0x00000004061e7890 */ /* 0x000fe2000fffe0ff */
[----:B------:R2:W3:Y:S01]  /*40c0*/  @P0 SYNCS.PHASECHK.TRANS64.TRYWAIT P2, [UR4], R0 ;  /* 0x00000000ff0005a7 */ /* 0x0004e20008041104 */
[----:B------:R-:W-:Y:S02]  /*40d0*/  ULEA UR4, UR5, UR44, 0xa ;  /* 0x0000002c05047291 */ /* 0x000fe4000f8e50ff */
[----:B------:R-:W-:Y:S02]  /*40e0*/  UIADD3 UR26, UPT, UPT, UR6, 0x6, URZ ;  /* 0x00000006061a7890 */ /* 0x000fe4000fffe0ff */
        /* <DEDUP_REMOVED lines=10> */
[----:B------:R-:W-:Y:S01]  /*4190*/  UIADD3 UR8, UPT, UPT, UR4, 0x206, URZ ;  /* 0x0000020604087890 */ /* 0x000fe2000fffe0ff */
[----:B------:R-:W-:Y:S01]  /*41a0*/  UMOV UR7, 0x40004040 ;  /* 0x4000404000077882 */ /* 0x000fe20000000000 */
[----:B------:R-:W-:Y:S01]  /*41b0*/  UMOV UR5, 0x40004040 ;  /* 0x4000404000057882 */ /* 0x000fe20000000000 */
[----:B------:R-:W-:Y:S01]  /*41c0*/  UMOV UR35, 0x40004040 ;  /* 0x4000404000237882 */ /* 0x000fe20000000000 */
[----:B------:R1:W-:Y:S01]  /*41d0*/  UTCHMMA.2CTA gdesc[UR4], gdesc[UR6], tmem[UR36], tmem[UR62], idesc[UR63], UP2 ;  /* 0x00ff3e06040075ea */ /* 0x0003e20009200024 */
[----:B------:R-:W-:Y:S01]  /*41e0*/  UPLOP3.LUT UP2, UPT, UPT, UPT, UPT, 0x80, 0x8 ;  /* 0x000000000008789c */ /* 0x000fe20003f4f070 */
[----:B------:R-:W-:Y:S01]  /*41f0*/  UMOV UR33, 0x40004040 ;  /* 0x4000404000217882 */ /* 0x000fe20000000000 */
[----:B------:R-:W-:Y:S01]  /*4200*/  UMOV UR31, 0x40004040 ;  /* 0x40004040001f7882 */ /* 0x000fe20000000000 */
[----:B------:R2:W-:Y:S01]  /*4210*/  UTCHMMA.2CTA gdesc[UR32], gdesc[UR34], tmem[UR36], tmem[UR60], idesc[UR61], UPT ;  /* 0x00ff3c22200075ea */ /* 0x0005e2000ba00024 */
        /* <DEDUP_REMOVED lines=14> */
[----:B------:R-:W-:Y:S01]  /*4300*/  UMOV UR9, 0x40004040 ;  /* 0x4000404000097882 */ /* 0x000fe20000000000 */
[----:B------:R2:W-:Y:S01]  /*4310*/  UTCHMMA.2CTA gdesc[UR12], gdesc[UR14], tmem[UR36], tmem[UR50], idesc[UR51], UPT ;  /* 0x00ff320e0c0075ea */ /* 0x0005e2000ba00024 */
[----:B------:R2:W-:Y:S01]  /*4320*/  UTCHMMA.2CTA gdesc[UR8], gdesc[UR10], tmem[UR36], tmem[UR48], idesc[UR49], UPT ;  /* 0x00ff300a080075ea */ /* 0x0005e2000ba00024 */
[----:B------:R2:W-:Y:S01]  /*4330*/  UTCBAR.2CTA.MULTICAST [UR40], URZ, UR43 ;  /* 0x000000ff280073e9 */ /* 0x0005e2000820082b */
[----:B-1----:R-:W-:Y:S01]  /*4340*/  UMOV UR5, UR38 ;  /* 0x0000002600057c82 */ /* 0x002fe20008000000 */
[----:B------:R-:W-:Y:S05]  /*4350*/  BRA.U UP0, `(.L_x_79) ;  /* 0xfffffffd00007547 */ /* 0x000fea000b83ffff */
.L_x_76:
[----:B------:R-:W-:Y:S01]  /*4360*/  UIADD3 UR4, UPT, UPT, UR46, 0xe0, URZ ;  /* 0x000000e02e047890 */ /* 0x000fe2000fffe0ff */
[----:B------:R-:W-:-:S08]  /*4370*/  UMOV UR37, UR42 ;  /* 0x0000002a00257c82 */ /* 0x000fd00008000000 */
[----:B------:R4:W-:Y:S01]  /*4380*/  UTCBAR.2CTA.MULTICAST [UR4], URZ, UR65 ;  /* 0x000000ff040073e9 */ /* 0x0009e20008200841 */
[----:B------:R-:W-:Y:S02]  /*4390*/  NOP ;  /* 0x0000000000007918 */ /* 0x000fe40000000000 */
.L_x_74:
[----:B----4-:R-:W-:Y:S01]  /*43a0*/  UIADD3 UR4, UPT, UPT, UR47, 0x1, URZ ;  /* 0x000000012f047890 */ /* 0x010fe2000fffe0ff */
[----:B------:R-:W-:-:S03]  /*43b0*/  ISETP.NE.AND P0, PT, R8, 0x2, PT ;  /* 0x000000020800780c */ /* 0x000fc60003f05270 */
[----:B------:R-:W-:Y:S01]  /*43c0*/  UISETP.NE.AND UP0, UPT, UR4, 0x4, UPT ;  /* 0x000000040400788c */ /* 0x000fe2000bf05270 */
[----:B-12---:R-:W-:Y:S02]  /*43d0*/  SEL R0, RZ, 0x1, P0 ;  /* 0x00000001ff007807 */ /* 0x006fe40000000000 */
[----:B------:R-:W-:Y:S01]  /*43e0*/  SEL R8, R8, RZ, P0 ;  /* 0x000000ff08087207 */ /* 0x000fe20000000000 */
[----:B------:R-:W-:Y:S01]  /*43f0*/  USEL UR5, URZ, 0x1, UP0 ;  /* 0x00000001ff057887 */ /* 0x000fe20008000000 */
[----:B------:R-:W-:Y:S01]  /*4400*/  LOP3.LUT R3, R3, R0, RZ, 0x3c, !PT ;  /* 0x0000000003037212 */ /* 0x000fe200078e3cff */
[----:B------:R-:W-:-:S04]  /*4410*/  USEL UR47, UR4, URZ, UP0 ;  /* 0x000000ff042f7287 */ /* 0x000fc80008000000 */
[----:B------:R-:W-:Y:S01]  /*4420*/  LOP3.LUT R9, R9, UR5, RZ, 0x3c, !PT ;  /* 0x0000000509097c12 */ /* 0x000fe2000f8e3cff */
[----:B------:R-:W-:Y:S07]  /*4430*/  @P1 BRA `(.L_x_80) ;  /* 0xfffffff800381947 */ /* 0x000fee000383ffff */
[----:B------:R-:W1:Y:S01]  /*4440*/  S2UR UR8, SR_CgaCtaId ;  /* 0x00000000000879c3 */ /* 0x000e620000008800 */
[----:B------:R-:W-:Y:S01]  /*4450*/  ELECT P0, URZ, PT ;  /* 0x0000000000ff782f */ /* 0x000fe20003800000 */
[----:B------:R-:W-:Y:S01]  /*4460*/  HFMA2 R0, -RZ, RZ, 0, 5.9604644775390625e-08 ;  /* 0x00000001ff007431 */ /* 0x000fe200000001ff */
[----:B------:R-:W-:-:S05]  /*4470*/  UMOV UR4, 0x40 ;  /* 0x0000004000047882 */ /* 0x000fca0000000000 */
[----:B------:R-:W-:Y:S01]  /*4480*/  UVIRTCOUNT.DEALLOC.SMPOOL 0x80 ;  /* 0x000000800000784c */ /* 0x000fe20000000000 */
[----:B------:R-:W-:Y:S02]  /*4490*/  UISETP.NE.AND UP1, UPT, UR68, URZ, UPT ;  /* 0x000000ff4400728c */ /* 0x000fe4000bf25270 */
[----:B-1----:R-:W-:-:S09]  /*44a0*/  ULEA UR8, UR8, UR4, 0x18 ;  /* 0x0000000408087291 */ /* 0x002fd2000f8ec0ff */
[----:B------:R1:W-:Y:S01]  /*44b0*/  @P0 STS.U8 [UR8+0x1c], R0 ;  /* 0x00001c00ff000988 */ /* 0x0003e20008000008 */
[----:B------:R-:W-:Y:S05]  /*44c0*/  BRA.U UP1, `(.L_x_81) ;  /* 0x0000000101a07547 */ /* 0x000fea000b800000 */
[----:B------:R-:W-:Y:S01]  /*44d0*/  UIADD3 UR7, UPT, UPT, UR41, 0x100, URZ ;  /* 0x0000010029077890 */ /* 0x000fe2000fffe0ff */
[----:B------:R-:W-:-:S03]  /*44e0*/  SHF.L.U32 R2, R9, 0x1f, RZ ;  /* 0x0000001f09027819 */ /* 0x000fc600000006ff */
[----:B------:R-:W-:-:S09]  /*44f0*/  ULEA UR4, UR47, UR7, 0x3 ;  /* 0x000000072f047291 */ /* 0x000fd2000f8e18ff */
[----:B------:R-:W2:Y:S02]  /*4500*/  SYNCS.PHASECHK.TRANS64.TRYWAIT P0, [UR4], R2 ;  /* 0x00000002ff0075a7 */ /* 0x000ea40008001104 */
[----:B--2---:R-:W-:Y:S05]  /*4510*/  @!P0 BRA `(.L_x_82) ;  /* 0x0000004400708947 */ /* 0x004fea0003800000 */
.L_x_170:
        /* <DEDUP_REMOVED lines=9> */
.L_x_172:
        /* <DEDUP_REMOVED lines=9> */
.L_x_174:
[----:B------:R-:W-:-:S04]  /*4640*/  UIADD3 UR4, UPT, UPT, UR4, 0x1, URZ ;  /* 0x0000000104047890 */ /* 0x000fc8000fffe0ff */
[----:B------:R-:W-:-:S04]  /*4650*/  UISETP.NE.AND UP0, UPT, UR4, 0x4, UPT ;  /* 0x000000040400788c */ /* 0x000fc8000bf05270 */
[----:B------:R-:W-:Y:S02]  /*4660*/  USEL UR5, URZ, 0x1, UP0 ;  /* 0x00000001ff057887 */ /* 0x000fe40008000000 */
[----:B------:R-:W-:-:S04]  /*4670*/  USEL UR4, UR4, URZ, UP0 ;  /* 0x000000ff04047287 */ /* 0x000fc80008000000 */
[----:B------:R-:W-:Y:S01]  /*4680*/  ULEA UR4, UR4, UR7, 0x3 ;  /* 0x0000000704047291 */ /* 0x000fe2000f8e18ff */
[----:B------:R-:W-:-:S04]  /*4690*/  LOP3.LUT R2, R2, UR5, RZ, 0x3c, !PT ;  /* 0x0000000502027c12 */ /* 0x000fc8000f8e3cff */
[----:B------:R-:W-:Y:S01]  /*46a0*/  SHF.L.U32 R2, R2, 0x1f, RZ ;  /* 0x0000001f02027819 */ /* 0x000fe200000006ff */
[----:B-1----:R-:W-:-:S04]  /*46b0*/  IMAD.U32 R0, RZ, RZ, UR4 ;  /* 0x00000004ff007e24 */ /* 0x002fc8000f8e00ff */
[----:B------:R1:W2:Y:S03]  /*46c0*/  SYNCS.PHASECHK.TRANS64.TRYWAIT P0, [R0+URZ], R2 ;  /* 0x00000002000075a7 */ /* 0x0002a600080011ff */
[----:B--2---:R-:W-:Y:S05]  /*46d0*/  @!P0 NANOSLEEP.SYNCS 0x989680 ;  /* 0x009896800000895d */ /* 0x004fea0003900000 */
[----:B------:R-:W2:Y:S02]  /*46e0*/  @!P0 SYNCS.PHASECHK.TRANS64 P0, [R0+URZ], R2 ;  /* 0x00000002000085a7 */ /* 0x000ea400080010ff */
[----:B--2---:R-:W-:Y:S05]  /*46f0*/  @P0 BRA `(.L_x_85) ;  /* 0x0000000000200947 */ /* 0x004fea0003800000 */
.L_x_86:
[----:B--2---:R2:W4:Y:S02]  /*4700*/  SYNCS.PHASECHK.TRANS64.TRYWAIT P0, [R0+URZ], R2 ;  /* 0x00000002000075a7 */ /* 0x00452400080011ff */
[----:B----4-:R-:W-:Y:S05]  /*4710*/  @!P0 NANOSLEEP.SYNCS 0x989680 ;  /* 0x009896800000895d */ /* 0x010fea0003900000 */
[----:B------:R-:W4:Y:S02]  /*4720*/  @!P0 SYNCS.PHASECHK.TRANS64 P0, [R0+URZ], R2 ;  /* 0x00000002000085a7 */ /* 0x000f2400080010ff */
[----:B----4-:R-:W-:Y:S05]  /*4730*/  @!P0 BRA `(.L_x_86) ;  /* 0xfffffffc00f08947 */ /* 0x010fea000383ffff */
[----:B------:R-:W-:Y:S05]  /*4740*/  BRA `(.L_x_85) ;  /* 0x00000000000c7947 */ /* 0x000fea0003800000 */
.L_x_81:
[----:B------:R-:W-:-:S04]  /*4750*/  UIADD3 UR4, UPT, UPT, UR41, 0x140, URZ ;  /* 0x0000014029047890 */ /* 0x000fc8000fffe0ff */
[----:B------:R-:W-:-:S09]  /*4760*/  UPRMT UR4, UR69, 0x654, UR4 ;  /* 0x0000065445047896 */ /* 0x000fd20008000004 */
[----:B------:R-:W-:Y:S03]  /*4770*/  SYNCS.ARRIVE.TRANS64.RED.A1T0 RZ, [UR4], RZ ;  /* 0x000000ffffff79a7 */ /* 0x000fe60008100404 */
.L_x_85:
[----:B-12---:R-:W-:Y:S01]  /*4780*/  SHF.L.U32 R2, RZ, 0x1f, RZ ;  /* 0x0000001fff027819 */ /* 0x006fe200000006ff */
[----:B------:R-:W-:Y:S01]  /*4790*/  UIADD3 UR4, UPT, UPT, UR41, 0x140, URZ ;  /* 0x0000014029047890 */ /* 0x000fe2000fffe0ff */
[----:B------:R-:W-:Y:S02]  /*47a0*/  PLOP3.LUT P0, PT, PT, PT, UP1, 0x80, 0x8 ;  /* 0x000000000008781c */ /* 0x000fe40003f0f018 */
[----:B------:R-:W1:Y:S02]  /*47b0*/  SYNCS.PHASECHK.TRANS64.TRYWAIT P1, [UR41+0x140], R2 ;  /* 0x00014002ff0075a7 */ /* 0x000e640008021129 */
[----:B-1----:R-:W-:Y:S09]  /*47c0*/  @!P1 BRA `(.L_x_87) ;  /* 0x00000044000c9947 */ /* 0x002ff20003800000 */
.L_x_176:
[----:B------:R-:W-:Y:S01]  /*47d0*/  @!UP1 UPRMT UR4, UR69, 0x654, UR4 ;  /* 0x0000065445049896 */ /* 0x000fe20008000004 */
[----:B------:R-:W-:Y:S01]  /*47e0*/  UMOV UR5, 0xffff ;  /* 0x0000ffff00057882 */ /* 0x000fe20000000000 */
[----:B------:R-:W-:-:S07]  /*47f0*/  UMOV UR6, 0x1 ;  /* 0x0000000100067882 */ /* 0x000fce0000000000 */
[----:B------:R-:W-:Y:S01]  /*4800*/  @!P0 SYNCS.ARRIVE.TRANS64.RED.A1T0 RZ, [UR4], RZ ;  /* 0x000000ffffff89a7 */ /* 0x000fe20008100404 */
[----:B------:R-:W-:Y:S01]  /*4810*/  NOP ;  /* 0x0000000000007918 */ /* 0x000fe20000000000 */
[----:B-1----:R-:W1:Y:S01]  /*4820*/  LDS R0, [UR8+0x14] ;  /* 0x00001408ff007984 */ /* 0x002e620008000800 */
[----:B------:R-:W-:-:S04]  /*4830*/  ULOP3.LUT UR4, UR67, 0xffff, URZ, 0xc0, !UPT ;  /* 0x0000ffff43047892 */ /* 0x000fc8000f8ec0ff */
[----:B------:R-:W-:-:S04]  /*4840*/  USHF.R.U32.HI UR4, URZ, 0x5, UR4 ;  /* 0x00000005ff047899 */ /* 0x000fc80008011604 */
[----:B------:R-:W-:Y:S02]  /*4850*/  USHF.L.U32 UR5, UR5, UR4, URZ ;  /* 0x0000000405057299 */ /* 0x000fe400080006ff */
[----:B------:R-:W-:-:S04]  /*4860*/  USHF.L.U32 UR4, UR6, UR4, URZ ;  /* 0x0000000406047299 */ /* 0x000fc800080006ff */
[----:B-1----:R-:W-:-:S04]  /*4870*/  LOP3.LUT R0, R0, UR5, RZ, 0xc0, !PT ;  /* 0x0000000500007c12 */ /* 0x002fc8000f8ec0ff */
[----:B------:R-:W-:-:S13]  /*4880*/  ISETP.NE.AND P0, PT, R0, UR5, PT ;  /* 0x0000000500007c0c */ /* 0x000fda000bf05270 */
[----:B------:R-:W-:Y:S05]  /*4890*/  @P0 BRA `(.L_x_88) ;  /* 0x0000000000580947 */ /* 0x000fea0003800000 */
[----:B------:R-:W1:Y:S02]  /*48a0*/  LDS R0, [UR8+0x18] ;  /* 0x00001808ff007984 */ /* 0x000e640008000800 */
[----:B-1----:R-:W-:-:S04]  /*48b0*/  LOP3.LUT R0, R0, UR4, RZ, 0xc0, !PT ;  /* 0x0000000400007c12 */ /* 0x002fc8000f8ec0ff */
[----:B------:R-:W-:-:S13]  /*48c0*/  ISETP.NE.AND P0, PT, R0, UR4, PT ;  /* 0x0000000400007c0c */ /* 0x000fda000bf05270 */
[----:B------:R-:W-:Y:S05]  /*48d0*/  @P0 BRA `(.L_x_89) ;  /* 0x00000000003c0947 */ /* 0x000fea0003800000 */
[----:B------:R-:W1:Y:S01]  /*48e0*/  S2R R2, SR_LANEID ;  /* 0x0000000000027919 */ /* 0x000e620000000000 */
[----:B------:R-:W-:-:S06]  /*48f0*/  ULOP3.LUT UR5, URZ, UR5, URZ, 0x33, !UPT ;  /* 0x00000005ff057292 */ /* 0x000fcc000f8e33ff */
[----:B------:R-:W-:-:S04]  /*4900*/  IMAD.U32 R0, RZ, RZ, UR5 ;  /* 0x00000005ff007e24 */ /* 0x000fc8000f8e00ff */
[----:B------:R2:W4:Y:S02]  /*4910*/  REDUX UR7, R0 ;  /* 0x00000000000773c4 */ /* 0x0005240000000000 */
[----:B------:R1:W-:Y:S01]  /*4920*/  UTCATOMSWS.AND URZ, UR5 ;  /* 0x0000000500ff79e3 */ /* 0x0003e20008000000 */
[----:B--2---:R-:W-:Y:S01]  /*4930*/  LOP3.LUT R0, RZ, UR4, RZ, 0x33, !PT ;  /* 0x00000004ff007c12 */ /* 0x004fe2000f8e33ff */
[----:B------:R-:W-:Y:S02]  /*4940*/  VOTEU.ANY UR4, UPT, PT ;  /* 0x0000000000047886 */ /* 0x000fe400038e0100 */
[----:B------:R-:W-:Y:S02]  /*4950*/  UFLO.U32 UR4, UR4 ;  /* 0x00000004000472bd */ /* 0x000fe400080e0000 */
[----:B------:R-:W2:Y:S04]  /*4960*/  REDUX UR6, R0 ;  /* 0x00000000000673c4 */ /* 0x000ea80000000000 */
[----:B-1----:R-:W-:-:S02]  /*4970*/  ISETP.EQ.U32.AND P0, PT, R2, UR4, PT ;  /* 0x0000000402007c0c */ /* 0x002fc4000bf02070 */
[----:B----4-:R-:W-:-:S11]  /*4980*/  MOV R2, UR7 ;  /* 0x0000000700027c02 */ /* 0x010fd60008000f00 */
[----:B------:R1:W-:Y:S01]  /*4990*/  @P0 ATOMS.AND RZ, [UR8+0x14], R2 ;  /* 0x00001402ffff098c */ /* 0x0003e2000a800008 */
[----:B--2---:R-:W-:-:S05]  /*49a0*/  IMAD.U32 R0, RZ, RZ, UR6 ;  /* 0x00000006ff007e24 */ /* 0x004fca000f8e00ff */
[----:B------:R1:W-:Y:S01]  /*49b0*/  @P0 ATOMS.AND RZ, [UR8+0x18], R0 ;  /* 0x00001800ffff098c */ /* 0x0003e2000a800008 */
[----:B------:R-:W-:Y:S05]  /*49c0*/  BRA `(.L_x_90) ;  /* 0x0000000000147947 */ /* 0x000fea0003800000 */
.L_x_89:
[----:B------:R-:W-:Y:S02]  /*49d0*/  MOV R2, 0x49f0 ;  /* 0x000049f000027802 */ /* 0x000fe40000000f00 */
[----:B---3-5:R-:W-:Y:S05]  /*49e0*/  CALL.REL.NOINC `($__internal_0_$__cuda_sm10x_tcgen05_guardrail_trap_col_being_dealloced_not_returned_by_alloc) ;  /* 0x0000004400787944 */ /* 0x028fea0003c00000 */
[----:B------:R-:W-:Y:S05]  /*49f0*/  BRA `(.L_x_90) ;  /* 0x0000000000087947 */ /* 0x000fea0003800000 */
.L_x_88:
[----:B------:R-:W-:Y:S02]  /*4a00*/  MOV R2, 0x4a20 ;  /* 0x00004a2000027802 */ /* 0x000fe40000000f00 */
[----:B---3-5:R-:W-:Y:S05]  /*4a10*/  CALL.REL.NOINC `($__internal_2_$__cuda_sm10x_tcgen05_guardrail_trap_unallocated_columns_being_dealloced) ;  /* 0x0000004400847944 */ /* 0x028fea0003c00000 */
.L_x_90:
[----:B------:R-:W-:Y:S01]  /*4a20*/  NOP ;  /* 0x0000000000007918 */ /* 0x000fe20000000000 */
[----:B------:R-:W-:Y:S05]  /*4a30*/  EXIT ;  /* 0x000000000000794d */ /* 0x000fea0003800000 */
.L_x_61:
[----:B------:R-:W-:-:S09]  /*4a40*/  UISETP.NE.OR UP0, UPT, UR20, 0x3, !UP4 ;  /* 0x000000031400788c */ /* 0x000fd2000e705670 */
[----:B------:R-:W-:Y:S05]  /*4a50*/  BRA.U UP0, `(.L_x_91) ;  /* 0x00000011005c7547 */ /* 0x000fea000b800000 */
[----:B------:R-:W2:Y:S01]  /*4a60*/  LDCU.64 UR4, c[0x0][0x888] ;  /* 0x00011100ff0477ac */ /* 0x000ea20008000a00 */
[----:B------:R-:W3:Y:S01]  /*4a70*/  LDC.64 R12, c[0x0][0x348] ;  /* 0x0000d200ff0c7b82 */ /* 0x000ee20000000a00 */
[----:B------:R-:W-:Y:S02]  /*4a80*/  HFMA2 R9, -RZ, RZ, 0, 0 ;  /* 0x00000000ff097431 */ /* 0x000fe400000001ff */
[----:B------:R-:W-:Y:S01]  /*4a90*/  IMAD.MOV.U32 R11, RZ, RZ, 0x1 ;  /* 0x00000001ff0b7424 */ /* 0x000fe200078e00ff */
[----:B------:R-:W4:Y:S01]  /*4aa0*/  LDCU UR40, c[0x0][0x370] ;  /* 0x00006e00ff2877ac */ /* 0x000f220008000800 */
[----:B------:R-:W-:Y:S01]  /*4ab0*/  IMAD.MOV.U32 R10, RZ, RZ, RZ ;  /* 0x000000ffff0a7224 */ /* 0x000fe200078e00ff */
[----:B------:R-:W-:Y:S01]  /*4ac0*/  MOV R3, 0x1000 ;  /* 0x0000100000037802 */ /* 0x000fe20000000f00 */
[----:B------:R-:W4:Y:S01]  /*4ad0*/  LDCU.128 UR32, c[0x0][0xb10] ;  /* 0x00016200ff2077ac */ /* 0x000f220008000c00 */
[----:B------:R-:W1:Y:S01]  /*4ae0*/  LDCU UR37, c[0x0][0x374] ;  /* 0x00006e80ff2577ac */ /* 0x000e620008000800 */
[----:B------:R-:W1:Y:S01]  /*4af0*/  LDCU.64 UR30, c[0x0][0x890] ;  /* 0x00011200ff1e77ac */ /* 0x000e620008000a00 */
[----:B--2---:R-:W-:Y:S01]  /*4b00*/  UISETP.NE.U32.AND UP0, UPT, UR4, URZ, UPT ;  /* 0x000000ff0400728c */ /* 0x004fe2000bf05070 */
[----:B------:R-:W2:Y:S01]  /*4b10*/  LDCU UR15, c[0x0][0xb0c] ;  /* 0x00016180ff0f77ac */ /* 0x000ea20008000800 */
[----:B------:R-:W3:Y:S01]  /*4b20*/  LDCU UR45, c[0x0][0xb20] ;  /* 0x00016400ff2d77ac */ /* 0x000ee20008000800 */
[----:B------:R-:W3:Y:S01]  /*4b30*/  LDCU UR4, c[0x0][0xb30] ;  /* 0x00016600ff0477ac */ /* 0x000ee20008000800 */
[----:B----4-:R-:W-:-:S02]  /*4b40*/  UIMAD.WIDE.U32 UR6, UR40, UR32, URZ ;  /* 0x00000020280672a5 */ /* 0x010fc4000f8e00ff */
[----:B-1----:R-:W-:Y:S02]  /*4b50*/  UIMAD.WIDE.U32 UR8, UR37, UR35, URZ ;  /* 0x00000023250872a5 */ /* 0x002fe4000f8e00ff */
[----:B------:R-:W-:Y:S02]  /*4b60*/  UISETP.NE.U32.AND UP6, UPT, UR30, URZ, UPT ;  /* 0x000000ff1e00728c */ /* 0x000fe4000bfc5070 */
[----:B------:R-:W-:Y:S01]  /*4b70*/  UISETP.NE.AND.EX UP5, UPT, UR5, URZ, UPT, UP0 ;  /* 0x000000ff0500728c */ /* 0x000fe2000bfa5300 */
[----:B------:R-:W-:Y:S01]  /*4b80*/  UMOV UR21, 0x400 ;  /* 0x0000040000157882 */ /* 0x000fe20000000000 */
[----:B------:R-:W-:Y:S01]  /*4b90*/  UISETP.NE.AND UP0, UPT, UR42, 0x1, UPT ;  /* 0x000000012a00788c */ /* 0x000fe2000bf05270 */
[----:B------:R-:W-:Y:S01]  /*4ba0*/  UMOV UR6, UR7 ;  /* 0x0000000700067c82 */ /* 0x000fe20008000000 */
[----:B------:R-:W-:Y:S01]  /*4bb0*/  UMOV UR41, UR9 ;  /* 0x0000000900297c82 */ /* 0x000fe20008000000 */
[----:B--2---:R-:W-:Y:S01]  /*4bc0*/  UISETP.NE.AND UP0, UPT, UR15, 0x1, UPT ;  /* 0x000000010f00788c */ /* 0x004fe2000bf05270 */
[----:B------:R-:W-:Y:S01]  /*4bd0*/  UMOV UR25, URZ ;  /* 0x000000ff00197c82 */ /* 0x000fe20008000000 */
[----:B------:R-:W-:-:S02]  /*4be0*/  UPLOP3.LUT UP4, UPT, UPT, UPT, UPT, 0x40, 0x4 ;  /* 0x000000000004789c */ /* 0x000fc40003f8e870 */
[----:B------:R-:W-:Y:S01]  /*4bf0*/  UISETP.GE.AND UP2, UPT, UR42, 0x1, UPT ;  /* 0x000000012a00788c */ /* 0x000fe2000bf46270 */
[----:B------:R-:W1:Y:S01]  /*4c00*/  LDCU.64 UR22, c[0x0][0xb28] ;  /* 0x00016500ff1677ac */ /* 0x000e620008000a00 */
[----:B------:R-:W-:Y:S02]  /*4c10*/  ULEA UR21, UR55, UR21, 0x18 ;  /* 0x0000001537157291 */ /* 0x000fe4000f8ec0ff */
[----:B------:R-:W-:Y:S02]  /*4c20*/  UISETP.NE.AND.EX UP6, UPT, UR31, URZ, UPT, UP6 ;  /* 0x000000ff1f00728c */ /* 0x000fe4000bfc5360 */
[----:B------:R-:W-:Y:S02]  /*4c30*/  USHF.R.U32.HI UR43, URZ, UR33, UR6 ;  /* 0x00000021ff2b7299 */ /* 0x000fe40008011606 */
[----:B---3--:R-:W-:Y:S02]  /*4c40*/  USHF.R.U32.HI UR41, URZ, UR45, UR41 ;  /* 0x0000002dff297299 */ /* 0x008fe40008011629 */
[----:B------:R-:W-:-:S02]  /*4c50*/  UISETP.NE.AND UP0, UPT, UR34, 0x1, UPT ;  /* 0x000000012200788c */ /* 0x000fc4000bf05270 */
[----:B------:R-:W-:-:S11]  /*4c60*/  UISETP.NE.AND UP3, UPT, UR4, 0x1, UPT ;  /* 0x000000010400788c */ /* 0x000fd6000bf65270 */
.L_x_100:
[C---:B------:R-:W-:Y:S02]  /*4c70*/  LEA R8, R10.reuse, UR21, 0x3 ;  /* 0x000000150a087c11 */ /* 0x040fe4000f8e18ff */
[----:B------:R-:W-:Y:S02]  /*4c80*/  SHF.L.U32 R0, R9, 0x1f, RZ ;  /* 0x0000001f09007819 */ /* 0x000fe400000006ff */
[----:B------:R-:W-:Y:S02]  /*4c90*/  LEA R4, R10, UR21, 0x4 ;  /* 0x000000150a047c11 */ /* 0x000fe4000f8e20ff */
[----:B--2---:R-:W2:Y:S02]  /*4ca0*/  SYNCS.PHASECHK.TRANS64.TRYWAIT P0, [R8+URZ+0xc0], R0 ;  /* 0x0000c000080075a7 */ /* 0x004ea400080011ff */
[----:B--2---:R-:W-:Y:S05]  /*4cb0*/  @!P0 BRA `(.L_x_92) ;  /* 0x0000003c00e88947 */ /* 0x004fea0003800000 */
.L_x_177:
[----:B------:R-:W3:Y:S01]  /*4cc0*/  LDS.128 R4, [R4+0x150] ;  /* 0x0001500004047984 */ /* 0x000ee20000000c00 */
[----:B------:R-:W-:Y:S01]  /*4cd0*/  UISETP.GE.AND UP0, UPT, UR42, 0x1, UPT ;  /* 0x000000012a00788c */ /* 0x000fe2000bf06270 */
[----:B------:R-:W-:Y:S01]  /*4ce0*/  @!PT LDS RZ, [RZ] ;  /* 0x00000000fffff984 */ /* 0x000fe20000000800 */
[----:B------:R-:W-:Y:S01]  /*4cf0*/  @!PT LDS RZ, [RZ] ;  /* 0x00000000fffff984 */ /* 0x000fe20000000800 */
[----:B------:R-:W-:Y:S01]  /*4d00*/  @!PT LDS RZ, [RZ] ;  /* 0x00000000fffff984 */ /* 0x000fe20000000800 */
[----:B------:R-:W-:Y:S01]  /*4d10*/  @!PT LDS RZ, [RZ] ;  /* 0x00000000fffff984 */ /* 0x000fe20000000800 */
[----:B------:R4:W-:Y:S06]  /*4d20*/  MEMBAR.ALL.CTA ;  /* 0x0000000000007992 */ /* 0x0009ec0000008000 */
[----:B----4-:R-:W4:Y:S01]  /*4d30*/  FENCE.VIEW.ASYNC.S ;  /* 0x00000000000073c6 */ /* 0x010f220000000000 */
[----:B---3--:R-:W-:Y:S11]  /*4d40*/  LOP3.LUT P0, RZ, R6, 0x1, RZ, 0xc0, !PT ;  /* 0x0000000106ff7812 */ /* 0x008ff6000780c0ff */
[----:B------:R-:W-:Y:S02]  /*4d50*/  @!UPT UIADD3 URZ, UPT, UPT, URZ, URZ, URZ ;  /* 0x000000fffffff290 */ /* 0x000fe4000fffe0ff */
[----:B----4-:R-:W-:Y:S01]  /*4d60*/  VOTEU.ANY UP2, P0 ;  /* 0x0000000000ff7886 */ /* 0x010fe20000040100 */
[----:B------:R-:W-:Y:S11]  /*4d70*/  PLOP3.LUT P0, PT, PT, PT, UP2, 0x80, 0x8 ;  /* 0x000000000008781c */ /* 0x000ff60003f0f028 */
[----:B------:R-:W-:Y:S02]  /*4d80*/  @!UPT UIADD3 URZ, UPT, UPT, URZ, URZ, URZ ;  /* 0x000000fffffff290 */ /* 0x000fe4000fffe0ff */
[----:B--2---:R-:W-:Y:S02]  /*4d90*/  @P0 SHF.R.U32.HI R0, RZ, 0x10, R5 ;  /* 0x00000010ff000819 */ /* 0x004fe40000011605 */
[----:B------:R-:W-:Y:S02]  /*4da0*/  @P0 MOV R2, R4 ;  /* 0x0000000400020202 */ /* 0x000fe40000000f00 */
[----:B------:R-:W-:Y:S01]  /*4db0*/  @P0 R2UR UR4, R0 ;  /* 0x00000000000402ca */ /* 0x000fe200000e0000 */
[----:B------:R-:W-:Y:S01]  /*4dc0*/  VIADD R0, R8, 0xd0 ;  /* 0x000000d008007836 */ /* 0x000fe20000000000 */
[----:B------:R-:W-:Y:S02]  /*4dd0*/  @P0 LOP3.LUT R4, R5, 0xffff, RZ, 0xc0, !PT ;  /* 0x0000ffff05040812 */ /* 0x000fe400078ec0ff */
[----:B------:R-:W-:Y:S02]  /*4de0*/  @P0 R2UR UR6, R2 ;  /* 0x00000000020602ca */ /* 0x000fe400000e0000 */
[----:B------:R-:W-:Y:S02]  /*4df0*/  PRMT R0, RZ, 0x654, R0 ;  /* 0x00000654ff007816 */ /* 0x000fe40000000000 */
[----:B------:R-:W-:Y:S02]  /*4e00*/  @P0 R2UR UR5, R4 ;  /* 0x00000000040502ca */ /* 0x000fe400000e0000 */
[----:B------:R2:W-:Y:S03]  /*4e10*/  SYNCS.ARRIVE.TRANS64.RED.A1T0 RZ, [R0+URZ], RZ ;  /* 0x000000ff00ff79a7 */ /* 0x0005e600081004ff */
[----:B------:R-:W-:Y:S04]  /*4e20*/  @UP2 UMOV UR29, UR4 ;  /* 0x00000004001d2c82 */ /* 0x000fe80008000000 */
[----:B------:R-:W-:Y:S04]  /*4e30*/  @UP2 UMOV UR14, UR6 ;  /* 0x00000006000e2c82 */ /* 0x000fe80008000000 */
[----:B------:R-:W-:Y:S01]  /*4e40*/  @UP2 UMOV UR13, UR5 ;  /* 0x00000005000d2c82 */ /* 0x000fe20008000000 */
[----:B------:R-:W-:Y:S05]  /*4e50*/  BRA.U !UP0, `(.L_x_93) ;  /* 0x0000000108c07547 */ /* 0x000fea000b800000 */
[----:B------:R-:W-:Y:S02]  /*4e60*/  UIMAD.WIDE.U32 UR8, UR13, UR35, URZ ;  /* 0x000000230d0872a5 */ /* 0x000fe4000f8e00ff */
[----:B------:R-:W-:Y:S02]  /*4e70*/  UP2UR UR12, UPR, URZ, 0x4 ;  /* 0x00000004ff0c7883 */ /* 0x000fe40008000000 */
[----:B------:R-:W-:Y:S02]  /*4e80*/  UISETP.NE.AND UP2, UPT, UR34, 0x1, UPT ;  /* 0x000000012200788c */ /* 0x000fe4000bf45270 */
[----:B------:R-:W-:Y:S02]  /*4e90*/  UIMAD.WIDE.U32 UR10, UR14, UR32, URZ ;  /* 0x000000200e0a72a5 */ /* 0x000fe4000f8e00ff */
[----:B------:R-:W-:Y:S02]  /*4ea0*/  USEL UR4, UR37, UR41, !UP2 ;  /* 0x0000002925047287 */ /* 0x000fe4000d000000 */
[----:B------:R-:W-:Y:S02]  /*4eb0*/  UISETP.NE.AND UP0, UPT, UR15, 0x1, UPT ;  /* 0x000000010f00788c */ /* 0x000fe4000bf05270 */
[----:B------:R-:W-:Y:S02]  /*4ec0*/  UP2UR UR20, UPR, URZ, 0x2 ;  /* 0x00000002ff147883 */ /* 0x000fe40008000000 */
[----:B------:R-:W-:Y:S02]  /*4ed0*/  UISETP.NE.AND UP1, UPT, UR42, 0x1, UPT ;  /* 0x000000012a00788c */ /* 0x000fe4000bf25270 */
[----:B-1----:R-:W-:Y:S02]  /*4ee0*/  UIMAD.WIDE.U32 UR16, UR4, UR22, URZ ;  /* 0x00000016041072a5 */ /* 0x002fe4000f8e00ff */
[----:B------:R-:W-:Y:S01]  /*4ef0*/  USEL UR7, UR40, UR43, !UP0 ;  /* 0x0000002b28077287 */ /* 0x000fe2000c000000 */
[----:B------:R-:W-:Y:S02]  /*4f00*/  UMOV UR5, UR9 ;  /* 0x0000000900057c82 */ /* 0x000fe40008000000 */
[----:B------:R-:W-:Y:S02]  /*4f10*/  USHF.R.U32.HI UR6, URZ, UR45, UR5 ;  /* 0x0000002dff067299 */ /* 0x000fe40008011605 */
[----:B------:R-:W-:Y:S02]  /*4f20*/  UIMAD.WIDE.U32 UR18, UR7, UR22, URZ ;  /* 0x00000016071272a5 */ /* 0x000fe4000f8e00ff */
[----:B------:R-:W-:Y:S02]  /*4f30*/  USEL UR6, UR13, UR6, !UP2 ;  /* 0x000000060d067287 */ /* 0x000fe4000d000000 */
[----:B------:R-:W-:Y:S01]  /*4f40*/  UISETP.NE.AND UP2, UPT, UR12, URZ, UPT ;  /* 0x000000ff0c00728c */ /* 0x000fe2000bf45270 */
[----:B------:R-:W-:Y:S01]  /*4f50*/  UMOV UR5, UR11 ;  /* 0x0000000b00057c82 */ /* 0x000fe20008000000 */
[----:B------:R-:W-:Y:S02]  /*4f60*/  UIMAD.WIDE.U32 UR10, UR6, UR22, URZ ;  /* 0x00000016060a72a5 */ /* 0x000fe4000f8e00ff */
[----:B------:R-:W-:Y:S03]  /*4f70*/  USHF.R.U32.HI UR8, URZ, UR33, UR5 ;  /* 0x00000021ff087299 */ /* 0x000fe60008011605 */
[----:B------:R-:W-:Y:S02]  /*4f80*/  UMOV UR5, UR17 ;  /* 0x0000001100057c82 */ /* 0x000fe40008000000 */
[----:B------:R-:W-:Y:S03]  /*4f90*/  @UP1 USHF.R.U32.HI UR4, URZ, UR23, UR5 ;  /* 0x00000017ff041299 */ /* 0x000fe60008011605 */
[----:B------:R-:W-:Y:S01]  /*4fa0*/  UMOV UR5, UR19 ;  /* 0x0000001300057c82 */ /* 0x000fe20008000000 */
[----:B------:R-:W-:Y:S02]  /*4fb0*/  UIMAD UR4, UR42, UR4, URZ ;  /* 0x000000042a0472a4 */ /* 0x000fe4000f8e02ff */
[----:B------:R-:W-:Y:S02]  /*4fc0*/  @UP1 USHF.R.U32.HI UR7, URZ, UR23, UR5 ;  /* 0x00000017ff071299 */ /* 0x000fe40008011605 */
[----:B------:R-:W-:Y:S02]  /*4fd0*/  USEL UR5, UR14, UR8, !UP0 ;  /* 0x000000080e057287 */ /* 0x000fe4000c000000 */
[----:B------:R-:W-:Y:S02]  /*4fe0*/  UIMAD UR8, UR42, UR7, URZ ;  /* 0x000000072a0872a4 */ /* 0x000fe4000f8e02ff */
[----:B------:R-:W-:Y:S03]  /*4ff0*/  UISETP.GE.AND UP0, UPT, UR6, UR4, UPT ;  /* 0x000000040600728c */ /* 0x000fe6000bf06270 */
[----:B------:R-:W-:Y:S01]  /*5000*/  UMOV UR4, UR11 ;  /* 0x0000000b00047c82 */ /* 0x000fe20008000000 */
[----:B------:R-:W-:Y:S02]  /*5010*/  UISETP.GE.OR UP0, UPT, UR5, UR8, UP0 ;  /* 0x000000080500728c */ /* 0x000fe40008706670 */
[----:B------:R-:W-:Y:S02]  /*5020*/  USHF.R.U32.HI UR4, URZ, UR23, UR4 ;  /* 0x00000017ff047299 */ /* 0x000fe40008011604 */
[----:B------:R-:W-:Y:S02]  /*5030*/  UIMAD.WIDE.U32 UR8, UR5, UR22, URZ ;  /* 0x00000016050872a5 */ /* 0x000fe4000f8e00ff */
[----:B------:R-:W-:Y:S04]  /*5040*/  USEL UR10, UR6, UR4, !UP1 ;  /* 0x00000004060a7287 */ /* 0x000fe8000c800000 */
[----:B------:R-:W-:Y:S01]  /*5050*/  UIADD3 UR11, UPT, UPT, -UR10, URZ, URZ ;  /* 0x000000ff0a0b7290 */ /* 0x000fe2000fffe1ff */
[----:B------:R-:W-:Y:S02]  /*5060*/  @!UP0 UMOV UR4, UR9 ;  /* 0x0000000900048c82 */ /* 0x000fe40008000000 */
[----:B------:R-:W-:Y:S02]  /*5070*/  @!UP0 USHF.R.U32.HI UR4, URZ, UR23, UR4 ;  /* 0x00000017ff048299 */ /* 0x000fe40008011604 */
[----:B------:R-:W-:Y:S02]  /*5080*/  UIMAD UR8, UR42, UR11, UR6 ;  /* 0x0000000b2a0872a4 */ /* 0x000fe4000f8e0206 */
[----:B------:R-:W-:Y:S02]  /*5090*/  @!UP0 USEL UR4, UR5, UR4, !UP1 ;  /* 0x0000000405048287 */ /* 0x000fe4000c800000 */
[----:B------:R-:W-:Y:S02]  /*50a0*/  UISETP.NE.AND UP1, UPT, UR20, URZ, UPT ;  /* 0x000000ff1400728c */ /* 0x000fe4000bf25270 */
[----:B------:R-:W-:Y:S02]  /*50b0*/  @!UP0 UIMAD UR7, UR7, UR8, UR4 ;  /* 0x00000008070782a4 */ /* 0x000fe4000f8e0204 */
[----:B------:R-:W-:Y:S02]  /*50c0*/  @!UP0 UIADD3 UR9, UPT, UPT, UR10, -UR4, URZ ;  /* 0x800000040a098290 */ /* 0x000fe4000fffe0ff */
[----:B------:R-:W-:Y:S02]  /*50d0*/  UIADD3 UR8, UPT, UPT, -UR6, URZ, URZ ;  /* 0x000000ff06087290 */ /* 0x000fe4000fffe1ff */
[----:B------:R-:W-:Y:S02]  /*50e0*/  UIADD3 UR4, UPT, UPT, -UR5, URZ, URZ ;  /* 0x000000ff05047290 */ /* 0x000fe4000fffe1ff */
[----:B------:R-:W-:Y:S03]  /*50f0*/  @!UP0 UIMAD UR6, UR9, UR42, UR5 ;  /* 0x0000002a090682a4 */ /* 0x000fe6000f8e0205 */
[----:B------:R-:W-:Y:S01]  /*5100*/  @!UP0 UMOV UR5, UR7 ;  /* 0x0000000700058c82 */ /* 0x000fe20008000000 */
[----:B------:R-:W-:Y:S02]  /*5110*/  UIMAD UR7, UR15, UR4, UR14 ;  /* 0x000000040f0772a4 */ /* 0x000fe4000f8e020e */
[----:B------:R-:W-:Y:S02]  /*5120*/  UIMAD UR4, UR34, UR8, UR13 ;  /* 0x00000008220472a4 */ /* 0x000fe4000f8e020d */
[----:B------:R-:W-:Y:S02]  /*5130*/  UIMAD UR14, UR5, UR15, UR7 ;  /* 0x0000000f050e72a4 */ /* 0x000fe4000f8e0207 */
[----:B------:R-:W-:Y:S11]  /*5140*/  UIMAD UR13, UR6, UR34, UR4 ;  /* 0x00000022060d72a4 */ /* 0x000ff6000f8e0204 */
[----:B------:R-:W-:Y:S01]  /*5150*/  @!UPT UIADD3 URZ, UPT, UPT, URZ, URZ, URZ ;  /* 0x000000fffffff290 */ /* 0x000fe2000fffe0ff */
.L_x_93:
[----:B------:R-:W3:Y:S01]  /*5160*/  @!UP3 LDCU.128 UR8, c[0x0][0xb10] ;  /* 0x00016200ff08b7ac */ /* 0x000ee20008000c00 */
[----:B------:R-:W-:Y:S04]  /*5170*/  ISETP.NE.U32.AND P0, PT, RZ, UR30, PT ;  /* 0x0000001eff007c0c */ /* 0x000fe8000bf05070 */
[----:B------:R-:W-:Y:S01]  /*5180*/  ISETP.NE.AND.EX P0, PT, RZ, UR31, PT, P0 ;  /* 0x0000001fff007c0c */ /* 0x000fe2000bf05300 */
[----:B------:R-:W4:Y:S01]  /*5190*/  @!UP3 LDCU UR5, c[0x0][0xb0c] ;  /* 0x00016180ff05b7ac */ /* 0x000f220008000800 */
[----:B------:R-:W-:Y:S02]  /*51a0*/  USHF.L.U32 UR26, UR26, 0x6, URZ ;  /* 0x000000061a1a7899 */ /* 0x000fe400080006ff */
[----:B------:R-:W-:Y:S02]  /*51b0*/  USHF.L.U32 UR27, UR27, 0x6, URZ ;  /* 0x000000061b1b7899 */ /* 0x000fe400080006ff */
[----:B---3--:R-:W-:Y:S07]  /*51c0*/  UIMAD.WIDE.U32 UR6, UR14, UR8, URZ ;  /* 0x000000080e0672a5 */ /* 0x008fee000f8e00ff */
[----:B------:R-:W-:Y:S01]  /*51d0*/  @!UP3 UMOV UR4, UR7 ;  /* 0x000000070004bc82 */ /* 0x000fe20008000000 */
[----:B----4-:R-:W-:Y:S02]  /*51e0*/  @!UP3 UISETP.NE.AND UP0, UPT, UR5, 0x1, UPT ;  /* 0x000000010500b88c */ /* 0x010fe4000bf05270 */
[----:B------:R-:W-:Y:S02]  /*51f0*/  @!UP3 USHF.R.U32.HI UR4, URZ, UR9, UR4 ;  /* 0x00000009ff04b299 */ /* 0x000fe40008011604 */
[----:B------:R-:W-:Y:S02]  /*5200*/  UIMAD.WIDE.U32 UR6, UR13, UR11, URZ ;  /* 0x0000000b0d0672a5 */ /* 0x000fe4000f8e00ff */
[----:B------:R-:W-:Y:S02]  /*5210*/  @!UP3 USEL UR8, UR14, UR4, !UP0 ;  /* 0x000000040e08b287 */ /* 0x000fe4000c000000 */
[----:B------:R-:W-:Y:S03]  /*5220*/  @!UP3 UISETP.NE.AND UP0, UPT, UR10, 0x1, UPT ;  /* 0x000000010a00b88c */ /* 0x000fe6000bf05270 */
[----:B------:R-:W-:Y:S02]  /*5230*/  @!UP3 UMOV UR6, UR7 ;  /* 0x000000070006bc82 */ /* 0x000fe40008000000 */
[----:B------:R-:W3:Y:S02]  /*5240*/  @!UP3 LDCU UR4, c[0x0][0xb20] ;  /* 0x00016400ff04b7ac */ /* 0x000ee40008000800 */
[----:B---3--:R-:W-:Y:S04]  /*5250*/  @!UP3 USHF.R.U32.HI UR6, URZ, UR4, UR6 ;  /* 0x00000004ff06b299 */ /* 0x008fe80008011606 */
[----:B------:R-:W-:Y:S04]  /*5260*/  @!UP3 USEL UR6, UR13, UR6, !UP0 ;  /* 0x000000060d06b287 */ /* 0x000fe8000c000000 */
[----:B------:R-:W-:Y:S02]  /*5270*/  @!UP3 UIADD3 UR4, UPT, UPT, -UR8, UR6, URZ ;  /* 0x000000060804b290 */ /* 0x000fe4000fffe1ff */
[----:B------:R-:W-:Y:S02]  /*5280*/  @!UP3 UIADD3 UR6, UPT, UPT, UR8, -UR6, URZ ;  /* 0x800000060806b290 */ /* 0x000fe4000fffe0ff */
[----:B------:R-:W-:Y:S02]  /*5290*/  @!UP3 UIMAD UR14, UR4, UR5, UR14 ;  /* 0x00000005040eb2a4 */ /* 0x000fe4000f8e020e */
[----:B------:R-:W-:Y:S01]  /*52a0*/  @!UP3 UIMAD UR13, UR6, UR10, UR13 ;  /* 0x0000000a060db2a4 */ /* 0x000fe2000f8e020d */
[----:B------:R-:W-:Y:S11]  /*52b0*/  BRA.U UP4, `(.L_x_94) ;  /* 0x0000000104107547 */ /* 0x000ff6000b800000 */
[----:B------:R-:W-:Y:S04]  /*52c0*/  MOV R2, UR44 ;  /* 0x0000002c00027c02 */ /* 0x000fe80008000f00 */
[----:B------:R-:W-:Y:S04]  /*52d0*/  SHF.L.U32 R2, R2, 0x1f, RZ ;  /* 0x0000001f02027819 */ /* 0x000fe800000006ff */
[----:B------:R-:W3:Y:S02]  /*52e0*/  SYNCS.PHASECHK.TRANS64.TRYWAIT P1, [UR21+0xb8], R2 ;  /* 0x0000b802ff0075a7 */ /* 0x000ee40008021115 */
[----:B---3--:R-:W-:Y:S05]  /*52f0*/  @!P1 BRA `(.L_x_95) ;  /* 0x00000038006c9947 */ /* 0x008fea0003800000 */
.L_x_94:
[----:B------:R-:W-:Y:S05]  /*5300*/  BRA.U !UP6, `(.L_x_96) ;  /* 0x000000010e387547 */ /* 0x000fea000b800000 */
[----:B------:R-:W-:Y:S01]  /*5310*/  UPLOP3.LUT UP1, UPT, UPT, UPT, UP5, 0x80, 0x8 ;  /* 0x000000000008789c */ /* 0x000fe20003f2f050 */
[----:B--2---:R-:W-:Y:S01]  /*5320*/  HFMA2 R0, -RZ, RZ, 0, 5.9604644775390625e-08 ;  /* 0x00000001ff007431 */ /* 0x004fe200000001ff */
[----:B------:R-:W2:Y:S01]  /*5330*/  LDCU.64 UR8, c[0x0][0x358] ;  /* 0x00006b00ff0877ac */ /* 0x000ea20008000a00 */
[----:B------:R-:W-:Y:S03]  /*5340*/  IMAD.MOV.U32 R46, RZ, RZ, 0x1 ;  /* 0x00000001ff2e7424 */ /* 0x000fe600078e00ff */
[----:B------:R-:W-:Y:S05]  /*5350*/  PLOP3.LUT P1, PT, PT, PT, UP1, 0x80, 0x8 ;  /* 0x000000000008781c */ /* 0x000fea0003f2f018 */
[----:B------:R-:W3:Y:S01]  /*5360*/  @UP1 LDCU.64 UR4, c[0x0][0x888] ;  /* 0x00011100ff0417ac */ /* 0x000ee20008000a00 */
[----:B------:R-:W-:Y:S07]  /*5370*/  @UP1 UIMAD UR6, UR36, UR30, URZ ;  /* 0x0000001e240612a4 */ /* 0x000fee000f8e02ff */
[----:B------:R-:W-:Y:S01]  /*5380*/  @!P1 PRMT R46, R0, 0x7610, R46 ;  /* 0x00007610002e9816 */ /* 0x000fe2000000002e */
[----:B---3--:R-:W-:Y:S06]  /*5390*/  @UP1 UIMAD.WIDE UR4, UR6, 0x4, UR4 ;  /* 0x00000004060418a5 */ /* 0x008fec000f8e0204 */
[----:B-----5:R-:W-:Y:S01]  /*53a0*/  IMAD.U32 R26, RZ, RZ, UR4 ;  /* 0x00000004ff1a7e24 */ /* 0x020fe2000f8e00ff */
[----:B------:R-:W-:Y:S04]  /*53b0*/  MOV R27, UR5 ;  /* 0x00000005001b7c02 */ /* 0x000fe80008000f00 */
[----:B------:R-:W3:Y:S01]  /*53c0*/  @!UP1 LDCU UR4, c[0x0][0x880] ;  /* 0x00011000ff0497ac */ /* 0x000ee20008000800 */
[----:B--2---:R4:W5:Y:S02]  /*53d0*/  @P1 LDG.E R26, desc[UR8][R26.64] ;  /* 0x000000081a1a1981 */ /* 0x004964000c1e1900 */
[----:B---34-:R-:W-:Y:S07]  /*53e0*/  @!P1 IMAD.U32 R26, RZ, RZ, UR4 ;  /* 0x00000004ff1a9e24 */ /* 0x018fee000f8e00ff */
.L_x_96:
[----:B-----5:R-:W-:Y:S01]  /*53f0*/  @!P0 FSETP.EQ.AND P2, PT, R26, RZ, PT ;  /* 0x000000ff1a00820b */ /* 0x020fe20003f42000 */
[----:B------:R-:W-:Y:S01]  /*5400*/  @!UPT UIADD3 URZ, UPT, UPT, URZ, URZ, URZ ;  /* 0x000000fffffff290 */ /* 0x000fe2000fffe0ff */
[----:B------:R-:W-:Y:S11]  /*5410*/  @!P0 BRA `(.L_x_97) ;  /* 0x0000000000148947 */ /* 0x000ff60003800000 */
[----:B------:R-:W-:Y:S02]  /*5420*/  LOP3.LUT P0, RZ, R46, 0xff, RZ, 0xc0, !PT ;  /* 0x000000ff2eff7812 */ /* 0x000fe4000780c0ff */
[----:B------:R-:W-:Y:S04]  /*5430*/  PLOP3.LUT P2, PT, PT, PT, UP1, 0x80, 0x8 ;  /* 0x000000000008781c */ /* 0x000fe80003f4f018 */
[----:B------:R-:W-:Y:S07]  /*5440*/  PLOP3.LUT P2, PT, P2, PT, PT, 0x8, 0x80 ;  /* 0x000000000080781c */ /* 0x000fee000174e170 */
[----:B------:R-:W-:Y:S11]  /*5450*/  @P0 FSETP.EQ.AND P2, PT, R26, RZ, PT ;  /* 0x000000ff1a00020b */ /* 0x000ff60003f42000 */
[----:B------:R-:W-:Y:S02]  /*5460*/  @!UPT UIADD3 URZ, UPT, UPT, URZ, URZ, URZ ;  /* 0x000000fffffff290 */ /* 0x000fe4000fffe0ff */
.L_x_97:
[----:B------:R-:W-:Y:S01]  /*5470*/  ULEA UR4, UR25, UR21, 0x3 ;  /* 0x0000001519047291 */ /* 0x000fe2000f8e18ff */
[----:B--2---:R-:W-:Y:S02]  /*5480*/  SHF.L.U32 R2, R11, 0x1f, RZ ;  /* 0x0000001f0b027819 */ /* 0x004fe400000006ff */
[----:B------:R-:W-:Y:S04]  /*5490*/  ELECT P1, URZ, PT ;  /* 0x0000000000ff782f */ /* 0x000fe80003820000 */
[----:B------:R-:W-:Y:S02]  /*54a0*/  PLOP3.LUT P1, PT, P2, P1, PT, 0xf2, 0x2f ;  /* 0x00000000002f781c */ /* 0x000fe40001723e72 */
[----:B------:R-:W2:Y:S02]  /*54b0*/  SYNCS.PHASECHK.TRANS64.TRYWAIT P0, [UR4+0x98], R2 ;  /* 0x00009802ff0075a7 */ /* 0x000ea40008001104 */
[----:B--2---:R-:W-:Y:S09]  /*54c0*/  @!P0 BRA `(.L_x_98) ;  /* 0x0000003800108947 */ /* 0x004ff20003800000 */
.L_x_180:
[----:B------:R-:W-:Y:S01]  /*54d0*/  VOTEU.ALL UP0, P1 ;  /* 0x0000000000ff7886 */ /* 0x000fe20000800000 */
[----:B--2---:R-:W-:Y:S01]  /*54e0*/  @!P1 IADD3 R2, P0, PT, R12, 0x580, RZ ;  /* 0x000005800c029810 */ /* 0x004fe20007f1e0ff */
[----:B------:R-:W-:Y:S01]  /*54f0*/  UMOV UR38, 0x0 ;  /* 0x0000000000267882 */ /* 0x000fe20000000000 */
[----:B------:R-:W-:Y:S01]  /*5500*/  UMOV UR39, 0x10000000 ;  /* 0x1000000000277882 */ /* 0x000fe20000000000 */
[----:B------:R-:W-:Y:S01]  /*5510*/  UMOV UR28, UR36 ;  /* 0x00000024001c7c82 */ /* 0x000fe20008000000 */
[----:B------:R-:W-:Y:S01]  /*5520*/  @!UP0 ULEA UR5, UR25, UR21, 0xc ;  /* 0x0000001519058291 */ /* 0x000fe2000f8e60ff */
[----:B------:R-:W-:Y:S01]  /*5530*/  @!P1 IMAD.X R0, RZ, RZ, R13, P0 ;  /* 0x000000ffff009224 */ /* 0x000fe200000e060d */
[----:B------:R-:W-:Y:S01]  /*5540*/  @!UP0 UIADD3 UR10, UPT, UPT, UR26, 0x20, URZ ;  /* 0x000000201a0a8890 */ /* 0x000fe2000fffe0ff */
[----:B------:R-:W-:Y:S01]  /*5550*/  @!P1 R2UR UR7, R2 ;  /* 0x00000000020792ca */ /* 0x000fe200000e0000 */
[----:B------:R-:W-:Y:S01]  /*5560*/  @!UP0 UIADD3 UR24, UPT, UPT, UR5, 0x200, URZ ;  /* 0x0000020005188890 */ /* 0x000fe2000fffe0ff */
[----:B------:R-:W-:Y:S01]  /*5570*/  @!P1 IMAD.MOV.U32 R2, RZ, RZ, 0x1000 ;  /* 0x00001000ff029424 */ /* 0x000fe200078e00ff */
[----:B------:R-:W-:Y:S01]  /*5580*/  @!UP0 UIADD3 UR8, UPT, UPT, UR5, 0xa00, URZ ;  /* 0x00000a0005088890 */ /* 0x000fe2000fffe0ff */
[----:B------:R-:W-:Y:S01]  /*5590*/  VIADD R10, R10, 0x1 ;  /* 0x000000010a0a7836 */ /* 0x000fe20000000000 */
[----:B------:R-:W-:Y:S02]  /*55a0*/  UIADD3 UR5, UPT, UPT, UR25, 0x1, URZ ;  /* 0x0000000119057890 */ /* 0x000fe4000fffe0ff */
[----:B------:R-:W-:Y:S02]  /*55b0*/  UIADD3 UR25, UPT, UPT, UR4, 0x80, URZ ;  /* 0x0000008004197890 */ /* 0x000fe4000fffe0ff */
[----:B------:R-:W-:Y:S01]  /*55c0*/  UISETP.NE.AND UP0, UPT, UR5, 0x3, UPT ;  /* 0x000000030500788c */ /* 0x000fe2000bf05270 */
[----:B------:R-:W-:Y:S01]  /*55d0*/  UMOV UR11, UR27 ;  /* 0x0000001b000b7c82 */ /* 0x000fe20008000000 */
[----:B------:R-:W-:Y:S02]  /*55e0*/  UMOV UR12, UR36 ;  /* 0x00000024000c7c82 */ /* 0x000fe40008000000 */
[----:B------:R-:W-:Y:S01]  /*55f0*/  USEL UR6, UR5, URZ, UP0 ;  /* 0x000000ff05067287 */ /* 0x000fe20008000000 */
[----:B------:R-:W-:Y:S01]  /*5600*/  @!P1 R2UR UR5, R0 ;  /* 0x00000000000592ca */ /* 0x000fe200000e0000 */
[----:B------:R-:W-:Y:S01]  /*5610*/  IMAD.U32 R4, RZ, RZ, UR7 ;  /* 0x00000007ff047e24 */ /* 0x000fe2000f8e00ff */
[----:B------:R-:W-:Y:S02]  /*5620*/  USEL UR18, URZ, 0x1, UP0 ;  /* 0x00000001ff127887 */ /* 0x000fe40008000000 */
[----:B------:R-:W-:Y:S01]  /*5630*/  VOTEU.ALL UP0, P1 ;  /* 0x0000000000ff7886 */ /* 0x000fe20000800000 */
[----:B------:R-:W-:Y:S01]  /*5640*/  UMOV UR9, UR25 ;  /* 0x0000001900097c82 */ /* 0x000fe20008000000 */
[----:B------:R-:W-:Y:S01]  /*5650*/  @!P1 R2UR UR16, R4 ;  /* 0x00000000041092ca */ /* 0x000fe200000e0000 */
[----:B------:R-:W-:Y:S01]  /*5660*/  UPRMT UR7, UR55, 0x654, UR25 ;  /* 0x0000065437077896 */ /* 0x000fe20008000019 */
[----:B------:R-:W-:Y:S04]  /*5670*/  LOP3.LUT R11, R11, UR18, RZ, 0x3c, !PT ;  /* 0x000000120b0b7c12 */ /* 0x000fe8000f8e3cff */
[----:B------:R-:W-:Y:S01]  /*5680*/  SHF.L.U32 R0, R11, 0x1f, RZ ;  /* 0x0000001f0b007819 */ /* 0x000fe200000006ff */
[----:B------:R-:W-:Y:S01]  /*5690*/  IMAD.U32 R5, RZ, RZ, UR5 ;  /* 0x00000005ff057e24 */ /* 0x000fe2000f8e00ff */
[----:B------:R-:W-:Y:S04]  /*56a0*/  ULEA UR5, UR6, UR21, 0x3 ;  /* 0x0000001506057291 */ /* 0x000fe8000f8e18ff */
[----:B------:R-:W-:Y:S11]  /*56b0*/  @!P1 R2UR UR17, R5 ;  /* 0x00000000051192ca */ /* 0x000ff600000e0000 */
[----:B------:R-:W-:Y:S02]  /*56c0*/  @!UPT UIADD3 URZ, UPT, UPT, URZ, URZ, URZ ;  /* 0x000000fffffff290 */ /* 0x000fe4000fffe0ff */
[----:B------:R2:W-:Y:S01]  /*56d0*/  @!UP0 UTMALDG.3D [UR24], [UR16], desc[UR38] ;  /* 0x00002618100085b4 */ /* 0x0005e20008011000 */
[----:B------:R-:W-:Y:S05]  /*56e0*/  VOTEU.ALL UP0, P1 ;  /* 0x0000000000ff7886 */ /* 0x000fea0000800000 */
[----:B------:R2:W-:Y:S01]  /*56f0*/  @!UP0 UTMALDG.3D [UR8], [UR16], desc[UR38] ;  /* 0x00002608100085b4 */ /* 0x0005e20008011000 */
[----:B------:R2:W-:Y:S01]  /*5700*/  @!P1 SYNCS.ARRIVE.TRANS64.RED.A0TR RZ, [UR4+0x80], R2 ;  /* 0x00008002ffff99a7 */ /* 0x0005e20008300404 */
[----:B------:R-:W-:Y:S01]  /*5710*/  SYNCS.ARRIVE.TRANS64.RED.A1T0 RZ, [UR7], RZ ;  /* 0x000000ffffff79a7 */ /* 0x000fe20008100407 */
[----:B------:R-:W3:Y:S02]  /*5720*/  SYNCS.PHASECHK.TRANS64.TRYWAIT P0, [UR5+0x98], R0 ;  /* 0x00009800ff0075a7 */ /* 0x000ee40008001105 */
[----:B--23--:R-:W-:Y:S05]  /*5730*/  @!P0 BRA `(.L_x_99) ;  /* 0x00000034008c8947 */ /* 0x00cfea0003800000 */
.L_x_182:
[----:B------:R-:W-:Y:S01]  /*5740*/  UIADD3 UR17, UPT, UPT, UR5, 0x80, URZ ;  /* 0x0000008005117890 */ /* 0x000fe2000fffe0ff */
[----:B--2---:R-:W-:Y:S01]  /*5750*/  @!P1 IADD3 R2, P0, PT, R12, 0x580, RZ ;  /* 0x000005800c029810 */ /* 0x004fe20007f1e0ff */
[----:B------:R-:W-:Y:S01]  /*5760*/  UPLOP3.LUT UP4, UPT, UPT, UPT, UPT, 0x80, 0x8 ;  /* 0x000000000008789c */ /* 0x000fe20003f8f070 */
[----:B------:R-:W-:Y:S01]  /*5770*/  R2UR UR46, R50 ;  /* 0x00000000322e72ca */ /* 0x000fe200000e0000 */
[----:B------:R-:W-:Y:S01]  /*5780*/  UMOV UR38, 0x0 ;  /* 0x0000000000267882 */ /* 0x000fe20000000000 */
[----:B------:R-:W-:Y:S01]  /*5790*/  UMOV UR39, 0x10000000 ;  /* 0x1000000000277882 */ /* 0x000fe20000000000 */
[----:B------:R-:W-:Y:S01]  /*57a0*/  UMOV UR19, UR27 ;  /* 0x0000001b00137c82 */ /* 0x000fe20008000000 */
[----:B------:R-:W-:Y:S01]  /*57b0*/  UMOV UR20, UR36 ;  /* 0x0000002400147c82 */ /* 0x000fe20008000000 */
[----:B------:R-:W-:Y:S01]  /*57c0*/  UMOV UR11, UR27 ;  /* 0x0000001b000b7c82 */ /* 0x000fe20008000000 */
[----:B------:R-:W-:Y:S01]  /*57d0*/  UMOV UR12, UR36 ;  /* 0x00000024000c7c82 */ /* 0x000fe20008000000 */
[----:B------:R-:W-:Y:S01]  /*57e0*/  UMOV UR9, UR17 ;  /* 0x0000001100097c82 */ /* 0x000fe20008000000 */
[----:B------:R-:W-:Y:S01]  /*57f0*/  VOTEU.ALL UP0, P1 ;  /* 0x0000000000ff7886 */ /* 0x000fe20000800000 */
[----:B------:R-:W-:Y:S01]  /*5800*/  @!P1 IMAD.X R0, RZ, RZ, R13, P0 ;  /* 0x000000ffff009224 */ /* 0x000fe200000e060d */
[----:B------:R-:W-:Y:S01]  /*5810*/  R2UR UR28, R51 ;  /* 0x00000000331c72ca */ /* 0x000fe200000e0000 */
[----:B------:R-:W-:Y:S01]  /*5820*/  UMOV UR36, UR29 ;  /* 0x0000001d00247c82 */ /* 0x000fe20008000000 */
[C---:B------:R-:W-:Y:S01]  /*5830*/  ISETP.NE.AND P0, PT, R10.reuse, 0x2, PT ;  /* 0x000000020a00780c */ /* 0x040fe20003f05270 */
[----:B------:R-:W-:Y:S02]  /*5840*/  @!UP0 ULEA UR4, UR6, UR21, 0xc ;  /* 0x0000001506048291 */ /* 0x000fe4000f8e60ff */
[----:B------:R-:W-:Y:S01]  /*5850*/  @!UP0 UIADD3 UR18, UPT, UPT, UR26, 0x10, URZ ;  /* 0x000000101a128890 */ /* 0x000fe2000fffe0ff */
[----:B------:R-:W-:Y:S01]  /*5860*/  SEL R10, R10, RZ, P0 ;  /* 0x000000ff0a0a7207 */ /* 0x000fe20000000000 */
[----:B------:R-:W-:Y:S02]  /*5870*/  @!UP0 UIADD3 UR16, UPT, UPT, UR4, 0x200, URZ ;  /* 0x0000020004108890 */ /* 0x000fe4000fffe0ff */
[----:B------:R-:W-:Y:S02]  /*5880*/  @!UP0 UIADD3 UR8, UPT, UPT, UR4, 0xa00, URZ ;  /* 0x00000a0004088890 */ /* 0x000fe4000fffe0ff */
[----:B------:R-:W-:Y:S01]  /*5890*/  UIADD3 UR4, UPT, UPT, UR6, 0x1, URZ ;  /* 0x0000000106047890 */ /* 0x000fe2000fffe0ff */
[----:B------:R-:W-:Y:S01]  /*58a0*/  @!P1 R2UR UR6, R2 ;  /* 0x00000000020692ca */ /* 0x000fe200000e0000 */
[----:B------:R-:W-:Y:S02]  /*58b0*/  @!UP0 UIADD3 UR10, UPT, UPT, UR26, 0x30, URZ ;  /* 0x000000301a0a8890 */ /* 0x000fe4000fffe0ff */
[----:B------:R-:W-:Y:S02]  /*58c0*/  UISETP.NE.AND UP0, UPT, UR4, 0x3, UPT ;  /* 0x000000030400788c */ /* 0x000fe4000bf05270 */
[----:B------:R-:W-:Y:S02]  /*58d0*/  UIADD3 UR26, UPT, UPT, UR13, UR46, URZ ;  /* 0x0000002e0d1a7290 */ /* 0x000fe4000fffe0ff */
[----:B------:R-:W-:Y:S01]  /*58e0*/  USEL UR25, UR4, URZ, UP0 ;  /* 0x000000ff04197287 */ /* 0x000fe20008000000 */
[----:B------:R-:W-:Y:S01]  /*58f0*/  @!P1 R2UR UR4, R0 ;  /* 0x00000000000492ca */ /* 0x000fe200000e0000 */
[----:B------:R-:W-:Y:S01]  /*5900*/  USEL UR24, URZ, 0x1, UP0 ;  /* 0x00000001ff187887 */ /* 0x000fe20008000000 */
[----:B------:R-:W-:Y:S01]  /*5910*/  SEL R0, RZ, 0x1, P0 ;  /* 0x00000001ff007807 */ /* 0x000fe20000000000 */
[----:B------:R-:W-:Y:S01]  /*5920*/  VOTEU.ALL UP0, P1 ;  /* 0x0000000000ff7886 */ /* 0x000fe20000800000 */
[----:B------:R-:W-:Y:S01]  /*5930*/  UIADD3 UR27, UPT, UPT, UR14, UR28, URZ ;  /* 0x0000001c0e1b7290 */ /* 0x000fe2000fffe0ff */
[----:B------:R-:W-:Y:S01]  /*5940*/  IMAD.U32 R4, RZ, RZ, UR6 ;  /* 0x00000006ff047e24 */ /* 0x000fe2000f8e00ff */
[----:B------:R-:W-:Y:S02]  /*5950*/  LOP3.LUT R9, R9, R0, RZ, 0x3c, !PT ;  /* 0x0000000009097212 */ /* 0x000fe400078e3cff */
[----:B------:R-:W-:Y:S02]  /*5960*/  LOP3.LUT R11, R11, UR24, RZ, 0x3c, !PT ;  /* 0x000000180b0b7c12 */ /* 0x000fe4000f8e3cff */
[----:B------:R-:W-:Y:S03]  /*5970*/  @!P1 R2UR UR6, R4 ;  /* 0x00000000040692ca */ /* 0x000fe600000e0000 */
[----:B------:R-:W-:Y:S01]  /*5980*/  IMAD.U32 R5, RZ, RZ, UR4 ;  /* 0x00000004ff057e24 */ /* 0x000fe2000f8e00ff */
[----:B------:R-:W-:Y:S04]  /*5990*/  UPRMT UR4, UR55, 0x654, UR17 ;  /* 0x0000065437047896 */ /* 0x000fe80008000011 */
[----:B------:R-:W-:Y:S11]  /*59a0*/  @!P1 R2UR UR7, R5 ;  /* 0x00000000050792ca */ /* 0x000ff600000e0000 */
[----:B------:R-:W-:Y:S02]  /*59b0*/  @!UPT UIADD3 URZ, UPT, UPT, URZ, URZ, URZ ;  /* 0x000000fffffff290 */ /* 0x000fe4000fffe0ff */
[----:B------:R2:W-:Y:S01]  /*59c0*/  @!UP0 UTMALDG.3D [UR16], [UR6], desc[UR38] ;  /* 0x00002610060085b4 */ /* 0x0005e20008011000 */
[----:B------:R-:W-:Y:S05]  /*59d0*/  VOTEU.ALL UP0, P1 ;  /* 0x0000000000ff7886 */ /* 0x000fea0000800000 */
[----:B------:R2:W-:Y:S01]  /*59e0*/  @!UP0 UTMALDG.3D [UR8], [UR6], desc[UR38] ;  /* 0x00002608060085b4 */ /* 0x0005e20008011000 */
[----:B------:R2:W-:Y:S01]  /*59f0*/  @!P1 SYNCS.ARRIVE.TRANS64.RED.A0TR RZ, [UR5+0x80], R3 ;  /* 0x00008003ffff99a7 */ /* 0x0005e20008300405 */
[----:B------:R-:W-:Y:S01]  /*5a00*/  SYNCS.ARRIVE.TRANS64.RED.A1T0 RZ, [UR4], RZ ;  /* 0x000000ffffff79a7 */ /* 0x000fe20008100404 */
[----:B------:R-:W-:Y:S05]  /*5a10*/  BRA.U UP2, `(.L_x_100) ;  /* 0xfffffff102947547 */ /* 0x000fea000b83ffff */
[----:B------:R-:W-:Y:S01]  /*5a20*/  UIADD3 UR21, UPT, UPT, UR21, 0x98, URZ ;  /* 0x0000009815157890 */ /* 0x000fe2000fffe0ff */
[----:B------:R-:W-:-:S03]  /*5a30*/  SHF.L.U32 R2, R11, 0x1f, RZ ;  /* 0x0000001f0b027819 */ /* 0x000fc600000006ff */
[----:B------:R-:W-:-:S09]  /*5a40*/  ULEA UR4, UR25, UR21, 0x3 ;  /* 0x0000001519047291 */ /* 0x000fd2000f8e18ff */
[----:B------:R-:W3:Y:S02]  /*5a50*/  SYNCS.PHASECHK.TRANS64.TRYWAIT P0, [UR4], R2 ;  /* 0x00000002ff0075a7 */ /* 0x000ee40008001104 */
[----:B---3--:R-:W-:Y:S05]  /*5a60*/  @!P0 BRA `(.L_x_101) ;  /* 0x0000003000d88947 */ /* 0x008fea0003800000 */
.L_x_184:
[----:B------:R-:W-:-:S04]  /*5a70*/  UIADD3 UR4, UPT, UPT, UR25, 0x1, URZ ;  /* 0x0000000119047890 */ /* 0x000fc8000fffe0ff */
[----:B------:R-:W-:-:S04]  /*5a80*/  UISETP.NE.AND UP0, UPT, UR4, 0x3, UPT ;  /* 0x000000030400788c */ /* 0x000fc8000bf05270 */
[----:B--2---:R-:W-:Y:S02]  /*5a90*/  USEL UR6, URZ, 0x1, UP0 ;  /* 0x00000001ff067887 */ /* 0x004fe40008000000 */
[----:B------:R-:W-:-:S04]  /*5aa0*/  USEL UR4, UR4, URZ, UP0 ;  /* 0x000000ff04047287 */ /* 0x000fc80008000000 */
[----:B------:R-:W-:Y:S01]  /*5ab0*/  ULEA UR5, UR4, UR21, 0x3 ;  /* 0x0000001504057291 */ /* 0x000fe2000f8e18ff */
[----:B------:R-:W-:-:S04]  /*5ac0*/  LOP3.LUT R11, R11, UR6, RZ, 0x3c, !PT ;  /* 0x000000060b0b7c12 */ /* 0x000fc8000f8e3cff */
[----:B---3--:R-:W-:-:S04]  /*5ad0*/  SHF.L.U32 R2, R11, 0x1f, RZ ;  /* 0x0000001f0b027819 */ /* 0x008fc800000006ff */
[----:B------:R-:W2:Y:S02]  /*5ae0*/  SYNCS.PHASECHK.TRANS64.TRYWAIT P0, [UR5], R2 ;  /* 0x00000002ff0075a7 */ /* 0x000ea40008001105 */
[----:B--2---:R-:W-:Y:S05]  /*5af0*/  @!P0 BRA `(.L_x_102) ;  /* 0x0000003000cc8947 */ /* 0x004fea0003800000 */
.L_x_186:
[----:B------:R-:W-:-:S04]  /*5b00*/  UIADD3 UR4, UPT, UPT, UR4, 0x1, URZ ;  /* 0x0000000104047890 */ /* 0x000fc8000fffe0ff */
[----:B------:R-:W-:-:S04]  /*5b10*/  UISETP.NE.AND UP0, UPT, UR4, 0x3, UPT ;  /* 0x000000030400788c */ /* 0x000fc8000bf05270 */
[----:B------:R-:W-:Y:S02]  /*5b20*/  USEL UR5, URZ, 0x1, UP0 ;  /* 0x00000001ff057887 */ /* 0x000fe40008000000 */
[----:B------:R-:W-:-:S04]  /*5b30*/  USEL UR4, UR4, URZ, UP0 ;  /* 0x000000ff04047287 */ /* 0x000fc80008000000 */
[----:B------:R-:W-:Y:S01]  /*5b40*/  ULEA UR4, UR4, UR21, 0x3 ;  /* 0x0000001504047291 */ /* 0x000fe2000f8e18ff */
[----:B--2---:R-:W-:-:S04]  /*5b50*/  LOP3.LUT R2, R11, UR5, RZ, 0x3c, !PT ;  /* 0x000000050b027c12 */ /* 0x004fc8000f8e3cff */
[----:B------:R-:W-:Y:S01]  /*5b60*/  SHF.L.U32 R2, R2, 0x1f, RZ ;  /* 0x0000001f02027819 */ /* 0x000fe200000006ff */
[----:B------:R-:W-:-:S07]  /*5b70*/  IMAD.U32 R0, RZ, RZ, UR4 ;  /* 0x00000004ff007e24 */ /* 0x000fce000f8e00ff */
.L_x_103:
[----:B--2---:R2:W3:Y:S02]  /*5b80*/  SYNCS.PHASECHK.TRANS64.TRYWAIT P0, [R0+URZ], R2 ;  /* 0x00000002000075a7 */ /* 0x0044e400080011ff */
[----:B---3--:R-:W-:Y:S05]  /*5b90*/  @!P0 NANOSLEEP.SYNCS 0x989680 ;  /* 0x009896800000895d */ /* 0x008fea0003900000 */
[----:B------:R-:W3:Y:S02]  /*5ba0*/  @!P0 SYNCS.PHASECHK.TRANS64 P0, [R0+URZ], R2 ;  /* 0x00000002000085a7 */ /* 0x000ee400080010ff */
[----:B-1-3--:R-:W-:Y:S05]  /*5bb0*/  @P0 EXIT ;  /* 0x000000000000094d */ /* 0x00afea0003800000 */
[----:B------:R-:W-:Y:S05]  /*5bc0*/  BRA `(.L_x_103) ;  /* 0xfffffffc00ec7947 */ /* 0x000fea000383ffff */
.L_x_91:
[----:B------:R-:W-:-:S06]  /*5bd0*/  UISETP.GE.AND UP0, UPT, UR20, 0x4, UPT ;  /* 0x000000041400788c */ /* 0x000fcc000bf06270 */
[----:B------:R-:W-:-:S13]  /*5be0*/  PLOP3.LUT P0, PT, PT, PT, UP0, 0x80, 0x8 ;  /* 0x000000000008781c */ /* 0x000fda0003f0f008 */
[----:B-1----:R-:W-:Y:S05]  /*5bf0*/  @!P0 EXIT ;  /* 0x000000000000894d */ /* 0x002fea0003800000 */
[----:B------:R-:W-:Y:S01]  /*5c00*/  BAR.SYNC.DEFER_BLOCKING 0x6, 0xa0 ;  /* 0x0182800000007b1d */ /* 0x000fe20000010000 */
[C---:B------:R-:W-:Y:S01]  /*5c10*/  IMAD.SHL.U32 R45, R58.reuse, 0x10, RZ ;  /* 0x000000103a2d7824 */ /* 0x040fe200078e00ff */
[----:B------:R-:W-:Y:S01]  /*5c20*/  CS2R R56, SRZ ;  /* 0x0000000000387805 */ /* 0x000fe2000001ff00 */
[----:B------:R-:W-:Y:S02]  /*5c30*/  IMAD.SHL.U32 R3, R47, 0x200000, RZ ;  /* 0x002000002f037824 */ /* 0x000fe400078e00ff */
[C---:B------:R-:W-:Y:S01]  /*5c40*/  IMAD.U32 R23, R58.reuse, 0x10000, RZ ;  /* 0x000100003a177824 */ /* 0x040fe200078e00ff */
[----:B------:R-:W-:Y:S01]  /*5c50*/  UMOV UR45, 0x400 ;  /* 0x00000400002d7882 */ /* 0x000fe20000000000 */
[----:B------:R-:W1:Y:S01]  /*5c60*/  LDCU.64 UR4, c[0x0][0x890] ;  /* 0x00011200ff0477ac */ /* 0x000e620008000a00 */
[----:B------:R-:W2:Y:S01]  /*5c70*/  LDC.64 R42, c[0x0][0x8b0] ;  /* 0x00022c00ff2a7b82 */ /* 0x000ea20000000a00 */
[----:B------:R-:W-:Y:S01]  /*5c80*/  IMAD.SHL.U32 R2, R58, 0x2, RZ ;  /* 0x000000023a027824 */ /* 0x000fe200078e00ff */
[----:B------:R-:W-:Y:S01]  /*5c90*/  LOP3.LUT R7, R45, 0x40, RZ, 0xc0, !PT ;  /* 0x000000402d077812 */ /* 0x000fe200078ec0ff */
[----:B------:R-:W-:Y:S01]  /*5ca0*/  ULEA UR45, UR55, UR45, 0x18 ;  /* 0x0000002d372d7291 */ /* 0x000fe2000f8ec0ff */
[----:B------:R-:W-:Y:S01]  /*5cb0*/  IMAD.SHL.U32 R6, R47, 0x200, RZ ;  /* 0x000002002f067824 */ /* 0x000fe200078e00ff */
[----:B------:R-:W-:Y:S01]  /*5cc0*/  LOP3.LUT R44, R45, 0x5b0, RZ, 0xc0, !PT ;  /* 0x000005b02d2c7812 */ /* 0x000fe200078ec0ff */
[----:B------:R-:W-:Y:S01]  /*5cd0*/  IMAD.MOV.U32 R22, RZ, RZ, RZ ;  /* 0x000000ffff167224 */ /* 0x000fe200078e00ff */
[----:B------:R-:W-:Y:S01]  /*5ce0*/  LOP3.LUT R3, R3, 0x200000, RZ, 0xc0, !PT ;  /* 0x0020000003037812 */ /* 0x000fe200078ec0ff */
[----:B------:R-:W3:Y:S01]  /*5cf0*/  LDC.64 R40, c[0x0][0x8a8] ;  /* 0x00022a00ff287b82 */ /* 0x000ee20000000a00 */
[----:B------:R-:W-:Y:S01]  /*5d00*/  LOP3.LUT R2, R7, 0x8, R2, 0xf8, !PT ;  /* 0x0000000807027812 */ /* 0x000fe200078ef802 */
[----:B------:R-:W-:Y:S01]  /*5d10*/  IMAD.MOV.U32 R55, RZ, RZ, RZ ;  /* 0x000000ffff377224 */ /* 0x000fe200078e00ff */
[----:B------:R-:W-:Y:S01]  /*5d20*/  LOP3.LUT R44, R44, 0x200, R6, 0xf8, !PT ;  /* 0x000002002c2c7812 */ /* 0x000fe200078ef806 */
[----:B------:R-:W4:Y:S01]  /*5d30*/  LDCU UR63, c[0x0][0x370] ;  /* 0x00006e00ff3f77ac */ /* 0x000f220008000800 */
[----:B------:R-:W-:-:S02]  /*5d40*/  LOP3.LUT R23, R3, 0x400000, R23, 0xf8, !PT ;  /* 0x0040000003177812 */ /* 0x000fc400078ef817 */
[----:B------:R-:W-:Y:S01]  /*5d50*/  LOP3.LUT P0, RZ, R45, 0x40, RZ, 0xc0, !PT ;  /* 0x000000402dff7812 */ /* 0x000fe2000780c0ff */
[----:B------:R-:W4:Y:S01]  /*5d60*/  LDS R0, [UR45+0x170] ;  /* 0x0001702dff007984 */ /* 0x000f220008000800 */
[----:B-1----:R-:W-:Y:S01]  /*5d70*/  IMAD.U32 R49, RZ, RZ, UR4 ;  /* 0x00000004ff317e24 */ /* 0x002fe2000f8e00ff */
[----:B------:R-:W-:Y:S01]  /*5d80*/  UIADD3 UR4, UPT, UPT, UR45, 0x200, URZ ;  /* 0x000002002d047890 */ /* 0x000fe2000fffe0ff */
[----:B------:R-:W-:Y:S01]  /*5d90*/  LOP3.LUT R44, R44, R2, RZ, 0xfc, !PT ;  /* 0x000000022c2c7212 */ /* 0x000fe200078efcff */
[----:B------:R-:W-:Y:S01]  /*5da0*/  IMAD.U32 R48, RZ, RZ, UR5 ;  /* 0x00000005ff307e24 */ /* 0x000fe2000f8e00ff */
[----:B------:R-:W-:Y:S01]  /*5db0*/  P2R R2, PR, RZ, 0x1 ;  /* 0x00000001ff027803 */ /* 0x000fe20000000000 */
[----:B------:R-:W1:Y:S01]  /*5dc0*/  LDCU UR43, c[0x0][0xb0c] ;  /* 0x00016180ff2b77ac */ /* 0x000e620008000800 */
[----:B------:R-:W-:Y:S01]  /*5dd0*/  LOP3.LUT R58, R58, 0x60, RZ, 0xc0, !PT ;  /* 0x000000603a3a7812 */ /* 0x000fe200078ec0ff */
[----:B------:R-:W-:Y:S01]  /*5de0*/  IMAD.U32 R60, RZ, RZ, UR4 ;  /* 0x00000004ff3c7e24 */ /* 0x000fe2000f8e00ff */
[----:B------:R-:W1:Y:S01]  /*5df0*/  LDCU UR39, c[0x0][0xb30] ;  /* 0x00016600ff2777ac */ /* 0x000e620008000800 */
[----:B------:R-:W1:Y:S01]  /*5e00*/  LDCU.64 UR60, c[0x0][0x888] ;  /* 0x00011100ff3c77ac */ /* 0x000e620008000a00 */
[----:B------:R-:W1:Y:S01]  /*5e10*/  LDCU.64 UR40, c[0x0][0xb28] ;  /* 0x00016500ff2877ac */ /* 0x000e620008000a00 */
[----:B------:R-:W1:Y:S01]  /*5e20*/  LDCU.128 UR56, c[0x0][0xb10] ;  /* 0x00016200ff3877ac */ /* 0x000e620008000c00 */
[----:B------:R-:W1:Y:S01]  /*5e30*/  LDCU UR62, c[0x0][0x374] ;  /* 0x00006e80ff3e77ac */ /* 0x000e620008000800 */
[----:B------:R-:W-:Y:S01]  /*5e40*/  UMOV UR54, 0x1 ;  /* 0x0000000100367882 */ /* 0x000fe20000000000 */
[----:B------:R-:W-:Y:S01]  /*5e50*/  UMOV UR47, URZ ;  /* 0x000000ff002f7c82 */ /* 0x000fe20008000000 */
[----:B------:R-:W-:Y:S01]  /*5e60*/  UMOV UR53, URZ ;  /* 0x000000ff00357c82 */ /* 0x000fe20008000000 */
[----:B------:R-:W-:Y:S01]  /*5e70*/  UMOV UR52, URZ ;  /* 0x000000ff00347c82 */ /* 0x000fe20008000000 */
[----:B-1234-:R-:W-:-:S07]  /*5e80*/  IMAD.IADD R23, R0, 0x1, R23 ;  /* 0x0000000100177824 */ /* 0x01efce00078e0217 */
.L_x_134:
[C---:B------:R-:W-:Y:S02]  /*5e90*/  LEA R0, R55.reuse, UR45, 0x3 ;  /* 0x0000002d37007c11 */ /* 0x040fe4000f8e18ff */
[----:B------:R-:W-:Y:S02]  /*5ea0*/  SHF.L.U32 R2, R56, 0x1f, RZ ;  /* 0x0000001f38027819 */ /* 0x000fe400000006ff */
[----:B------:R-:W-:Y:S02]  /*5eb0*/  LEA R4, R55, UR45, 0x4 ;  /* 0x0000002d37047c11 */ /* 0x000fe4000f8e20ff */
[----:B------:R-:W1:Y:S02]  /*5ec0*/  SYNCS.PHASECHK.TRANS64.TRYWAIT P0, [R0+URZ+0xc0], R2 ;  /* 0x0000c002000075a7 */ /* 0x000e6400080011ff */
[----:B-1----:R-:W-:Y:S05]  /*5ed0*/  @!P0 BRA `(.L_x_104) ;  /* 0x0000002c00ec8947 */ /* 0x002fea0003800000 */
.L_x_187:
[----:B------:R-:W-:Y:S01]  /*5ee0*/  R2UR UR7, R59 ;  /* 0x000000003b0772ca */ /* 0x000fe200000e0000 */
[----:B------:R-:W2:Y:S01]  /*5ef0*/  LDS.128 R4, [R4+0x150] ;  /* 0x0001500004047984 */ /* 0x000ea20000000c00 */
[----:B-1----:R-:W-:Y:S01]  /*5f00*/  VIADD R0, R0, 0xd0 ;  /* 0x000000d000007836 */ /* 0x002fe20000000000 */
[----:B------:R-:W-:Y:S04]  /*5f10*/  UISETP.GE.AND UP0, UPT, UR42, 0x1, UPT ;  /* 0x000000012a00788c */ /* 0x000fe8000bf06270 */
[----:B------:R-:W-:Y:S01]  /*5f20*/  PRMT R0, RZ, 0x654, R0 ;  /* 0x00000654ff007816 */ /* 0x000fe20000000000 */
[----:B------:R-:W-:Y:S01]  /*5f30*/  @!PT LDS RZ, [RZ] ;  /* 0x00000000fffff984 */ /* 0x000fe20000000800 */
[----:B------:R-:W-:Y:S01]  /*5f40*/  @!PT LDS RZ, [RZ] ;  /* 0x00000000fffff984 */ /* 0x000fe20000000800 */
[----:B------:R-:W-:Y:S01]  /*5f50*/  @!PT LDS RZ, [RZ] ;  /* 0x00000000fffff984 */ /* 0x000fe20000000800 */
[----:B------:R-:W-:Y:S01]  /*5f60*/  @!PT LDS RZ, [RZ] ;  /* 0x00000000fffff984 */ /* 0x000fe20000000800 */
[----:B------:R1:W-:Y:S06]  /*5f70*/  MEMBAR.ALL.CTA ;  /* 0x0000000000007992 */ /* 0x0003ec0000008000 */
[----:B-1----:R-:W1:Y:S02]  /*5f80*/  FENCE.VIEW.ASYNC.S ;  /* 0x00000000000073c6 */ /* 0x002e640000000000 */
[----:B-1----:R1:W-:Y:S01]  /*5f90*/  SYNCS.ARRIVE.TRANS64.RED.A1T0 RZ, [R0+URZ], RZ ;  /* 0x000000ff00ff79a7 */ /* 0x0023e200081004ff */
[----:B--2---:R-:W-:Y:S11]  /*5fa0*/  LOP3.LUT P0, RZ, R6, 0x1, RZ, 0xc0, !PT ;  /* 0x0000000106ff7812 */ /* 0x004ff6000780c0ff */
[----:B------:R-:W-:Y:S02]  /*5fb0*/  @!UPT UIADD3 URZ, UPT, UPT, URZ, URZ, URZ ;  /* 0x000000fffffff290 */ /* 0x000fe4000fffe0ff */
[----:B------:R-:W-:Y:S01]  /*5fc0*/  VOTEU.ANY UP1, P0 ;  /* 0x0000000000ff7886 */ /* 0x000fe20000020100 */
[----:B------:R-:W-:Y:S01]  /*5fd0*/  PLOP3.LUT P0, PT, PT, PT, UP1, 0x80, 0x8 ;  /* 0x000000000008781c */ /* 0x000fe20003f0f018 */
[----:B------:R-:W-:Y:S06]  /*5fe0*/  UP2UR UR4, UPR, URZ, 0x2 ;  /* 0x00000002ff047883 */ /* 0x000fec0008000000 */
[----:B------:R-:W-:Y:S06]  /*5ff0*/  IMAD.U32 R61, RZ, RZ, UR4 ;  /* 0x00000004ff3d7e24 */ /* 0x000fec000f8e00ff */
[----:B------:R-:W-:Y:S02]  /*6000*/  @P0 SHF.R.U32.HI R2, RZ, 0x10, R5 ;  /* 0x00000010ff020819 */ /* 0x000fe40000011605 */
[----:B------:R-:W-:Y:S02]  /*6010*/  @P0 MOV R3, R4 ;  /* 0x0000000400030202 */ /* 0x000fe40000000f00 */
[----:B------:R-:W-:Y:S02]  /*6020*/  @P0 R2UR UR4, R2 ;  /* 0x00000000020402ca */ /* 0x000fe400000e0000 */
[----:B------:R-:W-:Y:S02]  /*6030*/  @P0 LOP3.LUT R4, R5, 0xffff, RZ, 0xc0, !PT ;  /* 0x0000ffff05040812 */ /* 0x000fe400078ec0ff */
[----:B------:R-:W-:Y:S02]  /*6040*/  @P0 R2UR UR6, R3 ;  /* 0x00000000030602ca */ /* 0x000fe400000e0000 */
[----:B------:R-:W-:Y:S07]  /*6050*/  @P0 R2UR UR5, R4 ;  /* 0x00000000040502ca */ /* 0x000fee00000e0000 */
[----:B------:R-:W-:Y:S02]  /*6060*/  @UP1 UMOV UR7, UR4 ;  /* 0x0000000400071c82 */ /* 0x000fe40008000000 */
[----:B------:R-:W-:Y:S02]  /*6070*/  IMAD.U32 R59, RZ, RZ, UR7 ;  /* 0x00000007ff3b7e24 */ /* 0x000fe4000f8e00ff */
[----:B------:R-:W-:Y:S02]  /*6080*/  @UP1 UMOV UR38, UR6 ;  /* 0x0000000600261c82 */ /* 0x000fe40008000000 */
[----:B------:R-:W-:Y:S01]  /*6090*/  @UP1 UMOV UR37, UR5 ;  /* 0x0000000500251c82 */ /* 0x000fe20008000000 */
[----:B-1----:R-:W-:Y:S05]  /*60a0*/  BRA.U !UP0, `(.L_x_105) ;  /* 0x0000000108cc7547 */ /* 0x002fea000b800000 */
[----:B------:R-:W1:Y:S01]  /*60b0*/  LDCU UR12, c[0x0][0xb20] ;  /* 0x00016400ff0c77ac */ /* 0x000e620008000800 */
[----:B------:R-:W-:Y:S02]  /*60c0*/  UIMAD.WIDE.U32 UR4, UR62, UR59, URZ ;  /* 0x0000003b3e0472a5 */ /* 0x000fe4000f8e00ff */
[----:B------:R-:W-:Y:S02]  /*60d0*/  UIMAD.WIDE.U32 UR6, UR63, UR56, URZ ;  /* 0x000000383f0672a5 */ /* 0x000fe4000f8e00ff */
[----:B------:R-:W-:Y:S02]  /*60e0*/  UISETP.NE.AND UP0, UPT, UR58, 0x1, UPT ;  /* 0x000000013a00788c */ /* 0x000fe4000bf05270 */
[----:B------:R-:W-:Y:S02]  /*60f0*/  UIMAD.WIDE.U32 UR8, UR37, UR59, URZ ;  /* 0x0000003b250872a5 */ /* 0x000fe4000f8e00ff */
[----:B------:R-:W-:Y:S02]  /*6100*/  UIMAD.WIDE.U32 UR10, UR38, UR56, URZ ;  /* 0x00000038260a72a5 */ /* 0x000fe4000f8e00ff */
[----:B------:R-:W-:Y:S02]  /*6110*/  UISETP.NE.AND UP1, UPT, UR43, 0x1, UPT ;  /* 0x000000012b00788c */ /* 0x000fe4000bf25270 */
[----:B------:R-:W-:Y:S01]  /*6120*/  UISETP.NE.AND UP2, UPT, UR42, 0x1, UPT ;  /* 0x000000012a00788c */ /* 0x000fe2000bf45270 */
[----:B------:R-:W-:Y:S02]  /*6130*/  UMOV UR4, UR5 ;  /* 0x0000000500047c82 */ /* 0x000fe40008000000 */
[----:B-1----:R-:W-:Y:S03]  /*6140*/  USHF.R.U32.HI UR5, URZ, UR12, UR4 ;  /* 0x0000000cff057299 */ /* 0x002fe60008011604 */
[----:B------:R-:W-:Y:S02]  /*6150*/  UMOV UR4, UR7 ;  /* 0x0000000700047c82 */ /* 0x000fe40008000000 */
[----:B------:R-:W-:Y:S02]  /*6160*/  USHF.R.U32.HI UR7, URZ, UR57, UR4 ;  /* 0x00000039ff077299 */ /* 0x000fe40008011604 */
[----:B------:R-:W-:Y:S02]  /*6170*/  USEL UR4, UR62, UR5, !UP0 ;  /* 0x000000053e047287 */ /* 0x000fe4000c000000 */
[----:B------:R-:W-:Y:S01]  /*6180*/  USEL UR7, UR63, UR7, !UP1 ;  /* 0x000000073f077287 */ /* 0x000fe2000c800000 */
[----:B------:R-:W-:Y:S01]  /*6190*/  UMOV UR5, UR9 ;  /* 0x0000000900057c82 */ /* 0x000fe20008000000 */
[----:B------:R-:W-:Y:S02]  /*61a0*/  UIMAD.WIDE.U32 UR8, UR4, UR40, URZ ;  /* 0x00000028040872a5 */ /* 0x000fe4000f8e00ff */
[----:B------:R-:W-:Y:S03]  /*61b0*/  USHF.R.U32.HI UR6, URZ, UR12, UR5 ;  /* 0x0000000cff067299 */ /* 0x000fe60008011605 */
[----:B------:R-:W-:Y:S01]  /*61c0*/  UMOV UR5, UR11 ;  /* 0x0000000b00057c82 */ /* 0x000fe20008000000 */
[----:B------:R-:W-:Y:S02]  /*61d0*/  UIMAD.WIDE.U32 UR10, UR7, UR40, URZ ;  /* 0x00000028070a72a5 */ /* 0x000fe4000f8e00ff */
[----:B------:R-:W-:Y:S02]  /*61e0*/  USHF.R.U32.HI UR12, URZ, UR57, UR5 ;  /* 0x00000039ff0c7299 */ /* 0x000fe40008011605 */
[----:B------:R-:W-:Y:S01]  /*61f0*/  USEL UR6, UR37, UR6, !UP0 ;  /* 0x0000000625067287 */ /* 0x000fe2000c000000 */
[----:B------:R-:W-:Y:S02]  /*6200*/  UMOV UR5, UR9 ;  /* 0x0000000900057c82 */ /* 0x000fe40008000000 */
[----:B------:R-:W-:Y:S01]  /*6210*/  UMOV UR10, UR11 ;  /* 0x0000000b000a7c82 */ /* 0x000fe20008000000 */
[----:B------:R-:W-:Y:S02]  /*6220*/  @UP2 USHF.R.U32.HI UR4, URZ, UR41, UR5 ;  /* 0x00000029ff042299 */ /* 0x000fe40008011605 */
[----:B------:R-:W-:Y:S02]  /*6230*/  @UP2 USHF.R.U32.HI UR7, URZ, UR41, UR10 ;  /* 0x00000029ff072299 */ /* 0x000fe4000801160a */
[----:B------:R-:W-:Y:S02]  /*6240*/  UIMAD UR4, UR42, UR4, URZ ;  /* 0x000000042a0472a4 */ /* 0x000fe4000f8e02ff */
[----:B------:R-:W-:Y:S02]  /*6250*/  UIMAD.WIDE.U32 UR10, UR6, UR40, URZ ;  /* 0x00000028060a72a5 */ /* 0x000fe4000f8e00ff */
[----:B------:R-:W-:Y:S02]  /*6260*/  USEL UR5, UR38, UR12, !UP1 ;  /* 0x0000000c26057287 */ /* 0x000fe4000c800000 */
[----:B------:R-:W-:Y:S02]  /*6270*/  UIMAD UR8, UR42, UR7, URZ ;  /* 0x000000072a0872a4 */ /* 0x000fe4000f8e02ff */
[----:B------:R-:W-:Y:S03]  /*6280*/  UISETP.GE.AND UP0, UPT, UR6, UR4, UPT ;  /* 0x000000040600728c */ /* 0x000fe6000bf06270 */
[----:B------:R-:W-:Y:S01]  /*6290*/  UMOV UR4, UR11 ;  /* 0x0000000b00047c82 */ /* 0x000fe20008000000 */
[----:B------:R-:W-:Y:S02]  /*62a0*/  UISETP.GE.OR UP0, UPT, UR5, UR8, UP0 ;  /* 0x000000080500728c */ /* 0x000fe40008706670 */
[----:B------:R-:W-:Y:S02]  /*62b0*/  USHF.R.U32.HI UR4, URZ, UR41, UR4 ;  /* 0x00000029ff047299 */ /* 0x000fe40008011604 */
[----:B------:R-:W-:Y:S02]  /*62c0*/  UIMAD.WIDE.U32 UR8, UR5, UR40, URZ ;  /* 0x00000028050872a5 */ /* 0x000fe4000f8e00ff */
[----:B------:R-:W-:Y:S02]  /*62d0*/  USEL UR11, UR6, UR4, !UP2 ;  /* 0x00000004060b7287 */ /* 0x000fe4000d000000 */
[----:B------:R-:W-:Y:S02]  /*62e0*/  UIADD3 UR8, UPT, UPT, -UR5, URZ, URZ ;  /* 0x000000ff05087290 */ /* 0x000fe4000fffe1ff */
[----:B------:R-:W-:Y:S01]  /*62f0*/  UIADD3 UR10, UPT, UPT, -UR11, URZ, URZ ;  /* 0x000000ff0b0a7290 */ /* 0x000fe2000fffe1ff */
[----:B------:R-:W-:Y:S01]  /*6300*/  @!UP0 UMOV UR4, UR9 ;  /* 0x0000000900048c82 */ /* 0x000fe20008000000 */
[----:B------:R-:W-:Y:S02]  /*6310*/  UIADD3 UR9, UPT, UPT, -UR6, URZ, URZ ;  /* 0x000000ff06097290 */ /* 0x000fe4000fffe1ff */
[----:B------:R-:W-:Y:S02]  /*6320*/  @!UP0 USHF.R.U32.HI UR4, URZ, UR41, UR4 ;  /* 0x00000029ff048299 */ /* 0x000fe40008011604 */
[----:B------:R-:W-:Y:S02]  /*6330*/  UIMAD UR10, UR42, UR10, UR6 ;  /* 0x0000000a2a0a72a4 */ /* 0x000fe4000f8e0206 */
[----:B------:R-:W-:Y:S04]  /*6340*/  @!UP0 USEL UR4, UR5, UR4, !UP2 ;  /* 0x0000000405048287 */ /* 0x000fe8000d000000 */
[----:B------:R-:W-:Y:S02]  /*6350*/  @!UP0 UIMAD UR10, UR7, UR10, UR4 ;  /* 0x0000000a070a82a4 */ /* 0x000fe4000f8e0204 */
[----:B------:R-:W-:Y:S02]  /*6360*/  @!UP0 UIADD3 UR11, UPT, UPT, UR11, -UR4, URZ ;  /* 0x800000040b0b8290 */ /* 0x000fe4000fffe0ff */
[----:B------:R-:W-:Y:S02]  /*6370*/  UIMAD UR7, UR43, UR8, UR38 ;  /* 0x000000082b0772a4 */ /* 0x000fe4000f8e0226 */
[----:B------:R-:W-:Y:S02]  /*6380*/  @!UP0 UIMAD UR6, UR11, UR42, UR5 ;  /* 0x0000002a0b0682a4 */ /* 0x000fe4000f8e0205 */
[----:B------:R-:W-:Y:S01]  /*6390*/  UIMAD UR4, UR58, UR9, UR37 ;  /* 0x000000093a0472a4 */ /* 0x000fe2000f8e0225 */
[----:B------:R-:W-:Y:S02]  /*63a0*/  @!UP0 UMOV UR5, UR10 ;  /* 0x0000000a00058c82 */ /* 0x000fe40008000000 */
[----:B------:R-:W-:Y:S02]  /*63b0*/  UIMAD UR38, UR5, UR43, UR7 ;  /* 0x0000002b052672a4 */ /* 0x000fe4000f8e0207 */
[----:B------:R-:W-:Y:S11]  /*63c0*/  UIMAD UR37, UR6, UR58, UR4 ;  /* 0x0000003a062572a4 */ /* 0x000ff6000f8e0204 */
[----:B------:R-:W-:Y:S01]  /*63d0*/  @!UPT UIADD3 URZ, UPT, UPT, URZ, URZ, URZ ;  /* 0x000000fffffff290 */ /* 0x000fe2000fffe0ff */
.L_x_105:
[----:B------:R-:W-:Y:S01]  /*63e0*/  UISETP.NE.AND UP0, UPT, UR39, 0x1, UPT ;  /* 0x000000012700788c */ /* 0x000fe2000bf05270 */
[----:B------:R-:W-:Y:S01]  /*63f0*/  R2UR UR11, R60 ;  /* 0x000000003c0b72ca */ /* 0x000fe200000e0000 */
[----:B------:R-:W-:Y:S01]  /*6400*/  USHF.L.U32 UR50, UR27, 0x6, URZ ;  /* 0x000000061b327899 */ /* 0x000fe200080006ff */
[----:B------:R-:W-:Y:S01]  /*6410*/  IADD3 R55, PT, PT, R55, 0x1, RZ ;  /* 0x0000000137377810 */ /* 0x000fe20007ffe0ff */
[----:B------:R-:W-:Y:S07]  /*6420*/  USHF.L.U32 UR49, UR26, 0x6, URZ ;  /* 0x000000061a317899 */ /* 0x000fee00080006ff */
[----:B------:R-:W1:Y:S01]  /*6430*/  @!UP0 LDCU.128 UR12, c[0x0][0xb10] ;  /* 0x00016200ff0c87ac */ /* 0x000e620008000c00 */
[----:B------:R-:W2:Y:S01]  /*6440*/  @!UP0 LDCU UR5, c[0x0][0xb0c] ;  /* 0x00016180ff0587ac */ /* 0x000ea20008000800 */
[----:B------:R-:W3:Y:S01]  /*6450*/  @!UP0 LDCU UR10, c[0x0][0xb20] ;  /* 0x00016400ff0a87ac */ /* 0x000ee20008000800 */
[----:B-1----:R-:W-:Y:S02]  /*6460*/  UIMAD.WIDE.U32 UR8, UR38, UR12, URZ ;  /* 0x0000000c260872a5 */ /* 0x002fe4000f8e00ff */
[----:B------:R-:W-:Y:S02]  /*6470*/  UIMAD.WIDE.U32 UR6, UR37, UR15, URZ ;  /* 0x0000000f250672a5 */ /* 0x000fe4000f8e00ff */
[----:B------:R-:W-:Y:S03]  /*6480*/  @!UP0 UISETP.NE.AND UP1, UPT, UR14, 0x1, UPT ;  /* 0x000000010e00888c */ /* 0x000fe6000bf25270 */
[----:B------:R-:W-:Y:S01]  /*6490*/  @!UP0 UMOV UR4, UR9 ;  /* 0x0000000900048c82 */ /* 0x000fe20008000000 */
[----:B--2---:R-:W-:Y:S02]  /*64a0*/  @!UP0 UISETP.NE.AND UP2, UPT, UR5, 0x1, UPT ;  /* 0x000000010500888c */ /* 0x004fe4000bf45270 */
[----:B------:R-:W-:Y:S01]  /*64b0*/  @!UP0 USHF.R.U32.HI UR4, URZ, UR13, UR4 ;  /* 0x0000000dff048299 */ /* 0x000fe20008011604 */
[----:B------:R-:W-:Y:S02]  /*64c0*/  @!UP0 UMOV UR6, UR7 ;  /* 0x0000000700068c82 */ /* 0x000fe40008000000 */
[----:B---3--:R-:W-:Y:S02]  /*64d0*/  @!UP0 USHF.R.U32.HI UR6, URZ, UR10, UR6 ;  /* 0x0000000aff068299 */ /* 0x008fe40008011606 */
[----:B------:R-:W-:Y:S02]  /*64e0*/  @!UP0 USEL UR7, UR38, UR4, !UP2 ;  /* 0x0000000426078287 */ /* 0x000fe4000d000000 */
[----:B------:R-:W-:Y:S04]  /*64f0*/  @!UP0 USEL UR6, UR37, UR6, !UP1 ;  /* 0x0000000625068287 */ /* 0x000fe8000c800000 */
[----:B------:R-:W-:Y:S02]  /*6500*/  @!UP0 UIADD3 UR4, UPT, UPT, -UR7, UR6, URZ ;  /* 0x0000000607048290 */ /* 0x000fe4000fffe1ff */
[----:B------:R-:W-:Y:S02]  /*6510*/  @!UP0 UIADD3 UR6, UPT, UPT, UR7, -UR6, URZ ;  /* 0x8000000607068290 */ /* 0x000fe4000fffe0ff */
[----:B------:R-:W-:Y:S02]  /*6520*/  @!UP0 UIMAD UR38, UR4, UR5, UR38 ;  /* 0x00000005042682a4 */ /* 0x000fe4000f8e0226 */
[----:B------:R-:W-:Y:S02]  /*6530*/  @!UP0 UIMAD UR37, UR6, UR14, UR37 ;  /* 0x0000000e062582a4 */ /* 0x000fe4000f8e0225 */
[----:B------:R-:W-:Y:S09]  /*6540*/  ULOP3.LUT UP0, URZ, UR11, 0x90, URZ, 0xc0, !UPT ;  /* 0x000000900bff7892 */ /* 0x000ff2000f80c0ff */
[----:B------:R-:W-:Y:S05]  /*6550*/  BRA.U !UP0, `(.L_x_106) ;  /* 0x00000001087c7547 */ /* 0x000fea000b800000 */
[----:B------:R-:W1:Y:S01]  /*6560*/  LDCU.64 UR8, c[0x4][0x80] ;  /* 0x01001000ff0877ac */ /* 0x000e620008000a00 */
[----:B------:R-:W-:Y:S01]  /*6570*/  MOV R2, 0x0 ;  /* 0x0000000000027802 */ /* 0x000fe20000000f00 */
[----:B------:R-:W-:Y:S02]  /*6580*/  HFMA2 R12, -RZ, RZ, 0, 5.9604644775390625e-08 ;  /* 0x00000001ff0c7431 */ /* 0x000fe400000001ff */
[----:B------:R-:W-:Y:S01]  /*6590*/  IMAD.MOV.U32 R8, RZ, RZ, 0x70 ;  /* 0x00000070ff087424 */ /* 0x000fe200078e00ff */
[----:B------:R2:W3:Y:S01]  /*65a0*/  LDC.64 R14, c[0x4][R2] ;  /* 0x01000000020e7b82 */ /* 0x0004e20000000a00 */
[----:B------:R-:W4:Y:S01]  /*65b0*/  LDCU.64 UR6, c[0x4][0x88] ;  /* 0x01001100ff0677ac */ /* 0x000f220008000a00 */
[----:B------:R-:W-:Y:S01]  /*65c0*/  IMAD.MOV.U32 R13, RZ, RZ, RZ ;  /* 0x000000ffff0d7224 */ /* 0x000fe200078e00ff */
[----:B------:R-:W2:Y:S01]  /*65d0*/  LDCU.64 UR4, c[0x4][0x8] ;  /* 0x01000100ff0477ac */ /* 0x000ea20008000a00 */
[----:B-1----:R-:W-:Y:S01]  /*65e0*/  MOV R5, UR9 ;  /* 0x0000000900057c02 */ /* 0x002fe20008000f00 */
[----:B------:R-:W-:Y:S01]  /*65f0*/  IMAD.U32 R4, RZ, RZ, UR8 ;  /* 0x00000008ff047e24 */ /* 0x000fe2000f8e00ff */
[----:B----4-:R-:W-:Y:S01]  /*6600*/  MOV R7, UR7 ;  /* 0x0000000700077c02 */ /* 0x010fe20008000f00 */
[----:B------:R-:W-:Y:S01]  /*6610*/  IMAD.U32 R6, RZ, RZ, UR6 ;  /* 0x00000006ff067e24 */ /* 0x000fe2000f8e00ff */
[----:B--2---:R-:W-:Y:S01]  /*6620*/  MOV R11, UR5 ;  /* 0x00000005000b7c02 */ /* 0x004fe20008000f00 */
[----:B------:R-:W-:Y:S02]  /*6630*/  IMAD.U32 R10, RZ, RZ, UR4 ;  /* 0x00000004ff0a7e24 */ /* 0x000fe4000f8e00ff */
[----:B------:R-:W-:Y:S07]  /*6640*/  LEPC R20, `(.L_x_107) ;  /* 0x000000001014794e */ /* 0x000fee0000000000 */
[----:B---3-5:R-:W-:Y:S05]  /*6650*/  CALL.ABS.NOINC R14 ;  /* 0x000000000e007343 */ /* 0x028fea0003c00000 */
.L_x_107:
[----:B------:R-:W1:Y:S01]  /*6660*/  LDCU.64 UR8, c[0x4][0x80] ;  /* 0x01001000ff0877ac */ /* 0x000e620008000a00 */
[----:B------:R-:W2:Y:S01]  /*6670*/  LDC.64 R2, c[0x4][R2] ;  /* 0x0100000002027b82 */ /* 0x000ea20000000a00 */
[----:B------:R-:W-:Y:S02]  /*6680*/  HFMA2 R12, -RZ, RZ, 0, 5.9604644775390625e-08 ;  /* 0x00000001ff0c7431 */ /* 0x000fe400000001ff */
[----:B------:R-:W-:Y:S02]  /*6690*/  IMAD.MOV.U32 R8, RZ, RZ, 0x70 ;  /* 0x00000070ff087424 */ /* 0x000fe400078e00ff */
[----:B------:R-:W-:Y:S01]  /*66a0*/  IMAD.MOV.U32 R13, RZ, RZ, RZ ;  /* 0x000000ffff0d7224 */ /* 0x000fe200078e00ff */
[----:B------:R-:W3:Y:S01]  /*66b0*/  LDCU.64 UR6, c[0x4][0x88] ;  /* 0x01001100ff0677ac */ /* 0x000ee20008000a00 */
[----:B------:R-:W4:Y:S01]  /*66c0*/  LDCU.64 UR4, c[0x4][0x8] ;  /* 0x01000100ff0477ac */ /* 0x000f220008000a00 */
[----:B-1----:R-:W-:Y:S02]  /*66d0*/  MOV R4, UR8 ;  /* 0x0000000800047c02 */ /* 0x002fe40008000f00 */
[----:B------:R-:W-:Y:S02]  /*66e0*/  MOV R5, UR9 ;  /* 0x0000000900057c02 */ /* 0x000fe40008000f00 */
[----:B---3--:R-:W-:Y:S01]  /*66f0*/  MOV R7, UR7 ;  /* 0x0000000700077c02 */ /* 0x008fe20008000f00 */
[----:B------:R-:W-:Y:S01]  /*6700*/  IMAD.U32 R6, RZ, RZ, UR6 ;  /* 0x00000006ff067e24 */ /* 0x000fe2000f8e00ff */
[----:B----4-:R-:W-:Y:S01]  /*6710*/  MOV R11, UR5 ;  /* 0x00000005000b7c02 */ /* 0x010fe20008000f00 */
[----:B------:R-:W-:Y:S02]  /*6720*/  IMAD.U32 R10, RZ, RZ, UR4 ;  /* 0x00000004ff0a7e24 */ /* 0x000fe4000f8e00ff */
[----:B------:R-:W-:Y:S07]  /*6730*/  LEPC R20, `(.L_x_106) ;  /* 0x000000001014794e */ /* 0x000fee0000000000 */
[----:B--2---:R-:W-:Y:S05]  /*6740*/  CALL.ABS.NOINC R2 ;  /* 0x0000000002007343 */ /* 0x004fea0003c00000 */
.L_x_106:
[----:B------:R-:W-:Y:S02]  /*6750*/  R2UR UR6, R52 ;  /* 0x00000000340672ca */ /* 0x000fe400000e0000 */
[----:B------:R-:W-:Y:S02]  /*6760*/  R2UR UR5, R49 ;  /* 0x00000000310572ca */ /* 0x000fe400000e0000 */
[----:B------:R-:W-:Y:S02]  /*6770*/  R2UR UR4, R48 ;  /* 0x00000000300472ca */ /* 0x000fe400000e0000 */
[----:B------:R-:W-:Y:S02]  /*6780*/  ISETP.NE.U32.AND P4, PT, R42, RZ, PT ;  /* 0x000000ff2a00720c */ /* 0x000fe40003f85070 */
[----:B------:R-:W-:Y:S02]  /*6790*/  ISETP.NE.U32.AND P2, PT, RZ, UR60, PT ;  /* 0x0000003cff007c0c */ /* 0x000fe4000bf45070 */
[----:B------:R-:W-:Y:S02]  /*67a0*/  ISETP.NE.AND.EX P4, PT, R43, RZ, PT, P4 ;  /* 0x000000ff2b00720c */ /* 0x000fe40003f85340 */
[----:B------:R-:W-:Y:S01]  /*67b0*/  ISETP.NE.AND.EX P2, PT, RZ, UR61, PT, P2 ;  /* 0x0000003dff007c0c */ /* 0x000fe2000bf45320 */
[----:B------:R-:W-:Y:S02]  /*67c0*/  UISETP.NE.AND UP2, UPT, UR6, URZ, UPT ;  /* 0x000000ff0600728c */ /* 0x000fe4000bf45270 */
[----:B------:R-:W-:Y:S04]  /*67d0*/  UISETP.NE.U32.AND UP0, UPT, UR5, URZ, UPT ;  /* 0x000000ff0500728c */ /* 0x000fe8000bf05070 */
[----:B------:R-:W-:Y:S01]  /*67e0*/  UISETP.NE.AND.EX UP1, UPT, UR4, URZ, UPT, UP0 ;  /* 0x000000ff0400728c */ /* 0x000fe2000bf25300 */
[----:B------:R-:W-:Y:S01]  /*67f0*/  PLOP3.LUT P1, PT, PT, PT, UP2, 0x80, 0x8 ;  /* 0x000000000008781c */ /* 0x000fe20003f2f028 */
[----:B------:R-:W-:Y:S03]  /*6800*/  UPLOP3.LUT UP0, UPT, UPT, UPT, UPT, 0x40, 0x4 ;  /* 0x000000000004789c */ /* 0x000fe60003f0e870 */
[----:B------:R-:W-:Y:S06]  /*6810*/  @UP2 UPLOP3.LUT UP0, UPT, UPT, UPT, UP1, 0x80, 0x8 ;  /* 0x000000000008289c */ /* 0x000fec0003f0f010 */
[----:B------:R-:W-:Y:S01]  /*6820*/  PLOP3.LUT P0, PT, PT, PT, UP0, 0x80, 0x8 ;  /* 0x000000000008781c */ /* 0x000fe20003f0f008 */
[----:B------:R-:W-:Y:S01]  /*6830*/  @!UPT UIADD3 URZ, UPT, UPT, URZ, URZ, URZ ;  /* 0x000000fffffff290 */ /* 0x000fe2000fffe0ff */
[----:B------:R-:W-:Y:S11]  /*6840*/  BRA.U !UP1, `(.L_x_108) ;  /* 0x0000000109407547 */ /* 0x000ff6000b800000 */
[----:B------:R-:W-:Y:S01]  /*6850*/  UISETP.NE.U32.AND UP0, UPT, UR60, URZ, UPT ;  /* 0x000000ff3c00728c */ /* 0x000fe2000bf05070 */
[----:B------:R-:W-:Y:S01]  /*6860*/  R2UR UR6, R49 ;  /* 0x00000000310672ca */ /* 0x000fe200000e0000 */
[----:B------:R-:W1:Y:S01]  /*6870*/  LDCU.64 UR8, c[0x0][0x358] ;  /* 0x00006b00ff0877ac */ /* 0x000e620008000a00 */
[----:B------:R-:W-:Y:S02]  /*6880*/  HFMA2 R46, -RZ, RZ, 0, 5.9604644775390625e-08 ;  /* 0x00000001ff2e7431 */ /* 0x000fe400000001ff */
[----:B------:R-:W-:Y:S01]  /*6890*/  IMAD.MOV.U32 R0, RZ, RZ, 0x1 ;  /* 0x00000001ff007424 */ /* 0x000fe200078e00ff */
[----:B------:R-:W-:Y:S06]  /*68a0*/  UISETP.NE.AND.EX UP0, UPT, UR61, URZ, UPT, UP0 ;  /* 0x000000ff3d00728c */ /* 0x000fec000bf05300 */
[----:B------:R-:W-:Y:S05]  /*68b0*/  PLOP3.LUT P3, PT, PT, PT, UP0, 0x80, 0x8 ;  /* 0x000000000008781c */ /* 0x000fea0003f6f008 */
[----:B------:R-:W2:Y:S01]  /*68c0*/  @UP0 LDCU.64 UR4, c[0x0][0x888] ;  /* 0x00011100ff0407ac */ /* 0x000ea20008000a00 */
[----:B------:R-:W-:Y:S07]  /*68d0*/  @UP0 UIMAD UR6, UR36, UR6, URZ ;  /* 0x00000006240602a4 */ /* 0x000fee000f8e02ff */
[----:B------:R-:W-:Y:S01]  /*68e0*/  @!P3 PRMT R46, R0, 0x7610, R46 ;  /* 0x00007610002eb816 */ /* 0x000fe2000000002e */
[----:B--2---:R-:W-:Y:S06]  /*68f0*/  @UP0 UIMAD.WIDE UR4, UR6, 0x4, UR4 ;  /* 0x00000004060408a5 */ /* 0x004fec000f8e0204 */
[----:B-----5:R-:W-:Y:S02]  /*6900*/  IMAD.U32 R26, RZ, RZ, UR4 ;  /* 0x00000004ff1a7e24 */ /* 0x020fe4000f8e00ff */
[----:B------:R-:W-:Y:S03]  /*6910*/  IMAD.U32 R27, RZ, RZ, UR5 ;  /* 0x00000005ff1b7e24 */ /* 0x000fe6000f8e00ff */
[----:B------:R-:W2:Y:S02]  /*6920*/  @!UP0 LDCU UR4, c[0x0][0x880] ;  /* 0x00011000ff0487ac */ /* 0x000ea40008000800 */
[----:B-1----:R1:W5:Y:S02]  /*6930*/  @P3 LDG.E R26, desc[UR8][R26.64] ;  /* 0x000000081a1a3981 */ /* 0x002364000c1e1900 */
[----:B-12---:R-:W-:Y:S02]  /*6940*/  @!P3 MOV R26, UR4 ;  /* 0x00000004001abc02 */ /* 0x006fe40008000f00 */
.L_x_108:
[----:B------:R-:W-:Y:S05]  /*6950*/  @!P4 BRA `(.L_x_109) ;  /* 0x000000000024c947 */ /* 0x000fea0003800000 */
[----:B------:R-:W-:Y:S01]  /*6960*/  ISETP.NE.U32.AND P3, PT, R40, RZ, PT ;  /* 0x000000ff2800720c */ /* 0x000fe20003f65070 */
[----:B------:R-:W1:Y:S03]  /*6970*/  LDCU.64 UR4, c[0x0][0x358] ;  /* 0x00006b00ff0477ac */ /* 0x000e660008000a00 */
[----:B------:R-:W-:Y:S11]  /*6980*/  ISETP.NE.AND.EX P3, PT, R41, RZ, PT, P3 ;  /* 0x000000ff2900720c */ /* 0x000ff60003f65330 */
[----:B------:R-:W-:Y:S02]  /*6990*/  @!UPT UIADD3 URZ, UPT, UPT, URZ, URZ, URZ ;  /* 0x000000fffffff290 */ /* 0x000fe4000fffe0ff */
[----:B------:R-:W2:Y:S01]  /*69a0*/  @P3 LDC.64 R2, c[0x0][0x8a8] ;  /* 0x00022a00ff023b82 */ /* 0x000ea20000000a00 */
[----:B------:R-:W-:Y:S04]  /*69b0*/  @P3 IMAD R0, R42, UR36, RZ ;  /* 0x000000242a003c24 */ /* 0x000fe8000f8e02ff */
[----:B--2---:R-:W-:Y:S05]  /*69c0*/  @P3 IMAD.WIDE R2, R0, 0x4, R2 ;  /* 0x0000000400023825 */ /* 0x004fea00078e0202 */
[----:B-1---5:R1:W5:Y:S02]  /*69d0*/  @P3 LDG.E R24, desc[UR4][R2.64] ;  /* 0x0000000402183981 */ /* 0x022364000c1e1900 */
[----:B-1----:R-:W2:Y:S02]  /*69e0*/  @!P3 LDC R24, c[0x0][0x8a0] ;  /* 0x00022800ff18bb82 */ /* 0x002ea40000000800 */
.L_x_109:
[----:B-----5:R-:W-:Y:S01]  /*69f0*/  FSETP.NEU.AND P3, PT, R26, RZ, PT ;  /* 0x000000ff1a00720b */ /* 0x020fe20003f6d000 */
[----:B------:R-:W-:Y:S01]  /*6a00*/  ULOP3.LUT UR4, UR54, 0x1, URZ, 0x3c, !UPT ;  /* 0x0000000136047892 */ /* 0x000fe2000f8e3cff */
[----:B------:R-:W-:Y:S01]  /*6a10*/  SEL R4, RZ, 0xffffffff, P2 ;  /* 0xffffffffff047807 */ /* 0x000fe20001000000 */
[----:B------:R-:W-:Y:S01]  /*6a20*/  IMAD.U32 R64, RZ, RZ, UR47 ;  /* 0x0000002fff407e24 */ /* 0x000fe2000f8e00ff */
[----:B------:R-:W-:Y:S01]  /*6a30*/  @P1 LOP3.LUT P2, RZ, R46, 0xff, RZ, 0xc0, !PT ;  /* 0x000000ff2eff1812 */ /* 0x000fe2000784c0ff */
[----:B------:R-:W-:Y:S01]  /*6a40*/  IMAD.SHL.U32 R66, R44, 0x2, RZ ;  /* 0x000000022c427824 */ /* 0x000fe200078e00ff */
[----:B------:R-:W-:Y:S01]  /*6a50*/  @P1 SEL R0, RZ, 0xffffffff, P3 ;  /* 0xffffffffff001807 */ /* 0x000fe20001800000 */
[----:B------:R-:W-:Y:S01]  /*6a60*/  IMAD.U32 R68, RZ, RZ, UR4 ;  /* 0x00000004ff447e24 */ /* 0x000fe2000f8e00ff */
[----:B------:R-:W-:Y:S01]  /*6a70*/  LEA R53, R22, UR45, 0x3 ;  /* 0x0000002d16357c11 */ /* 0x000fe2000f8e18ff */
[----:B------:R-:W-:Y:S01]  /*6a80*/  IMAD.SHL.U32 R64, R64, 0x1000, RZ ;  /* 0x0000100040407824 */ /* 0x000fe200078e00ff */
[----:B------:R-:W-:Y:S01]  /*6a90*/  @P0 SEL R0, R4, R0, !P2 ;  /* 0x0000000004000207 */ /* 0x000fe20005000000 */
[----:B------:R-:W-:Y:S01]  /*6aa0*/  BSSY B1, `(.L_x_110) ;  /* 0x0000035000017945 */ /* 0x000fe20003800000 */
[----:B------:R-:W-:Y:S01]  /*6ab0*/  PLOP3.LUT P2, PT, PT, PT, UP1, 0x80, 0x8 ;  /* 0x000000000008781c */ /* 0x000fe20003f4f018 */
[----:B------:R-:W-:Y:S01]  /*6ac0*/  IMAD.MOV.U32 R67, RZ, RZ, 0x1 ;  /* 0x00000001ff437424 */ /* 0x000fe200078e00ff */
[----:B------:R-:W-:Y:S01]  /*6ad0*/  @P1 LOP3.LUT R0, R0, 0x1, RZ, 0xc0, !PT ;  /* 0x0000000100001812 */ /* 0x000fe200078ec0ff */
[----:B------:R-:W-:Y:S01]  /*6ae0*/  IMAD R25, R22, 0x20, R23 ;  /* 0x0000002016197824 */ /* 0x000fe200078e0217 */
[----:B------:R-:W-:Y:S01]  /*6af0*/  LOP3.LUT P4, R54, R46, 0xff, RZ, 0xc0, !PT ;  /* 0x000000ff2e367812 */ /* 0x000fe2000788c0ff */
[----:B------:R-:W-:Y:S01]  /*6b00*/  IMAD.U32 R65, RZ, RZ, UR47 ;  /* 0x0000002fff417e24 */ /* 0x000fe2000f8e00ff */
[----:B------:R-:W-:Y:S01]  /*6b10*/  ISETP.NE.U32.OR P6, PT, R0, 0x1, !P1 ;  /* 0x000000010000780c */ /* 0x000fe20004fc5470 */
[----:B------:R-:W-:Y:S01]  /*6b20*/  IMAD.U32 R0, RZ, RZ, UR47 ;  /* 0x0000002fff007e24 */ /* 0x000fe2000f8e00ff */
[----:B------:R-:W-:Y:S02]  /*6b30*/  SEL R3, RZ, 0xffffffff, P3 ;  /* 0xffffffffff037807 */ /* 0x000fe40001800000 */
[----:B------:R-:W-:Y:S02]  /*6b40*/  CS2R R38, SRZ ;  /* 0x0000000000267805 */ /* 0x000fe4000001ff00 */
[----:B------:R-:W-:Y:S02]  /*6b50*/  P2R R62, PR, RZ, 0x40 ;  /* 0x00000040ff3e7803 */ /* 0x000fe40000000000 */
[----:B------:R-:W-:Y:S02]  /*6b60*/  CS2R R36, SRZ ;  /* 0x0000000000247805 */ /* 0x000fe4000001ff00 */
[----:B------:R-:W-:Y:S02]  /*6b70*/  LEA R0, R0, UR45, 0x3 ;  /* 0x0000002d00007c11 */ /* 0x000fe4000f8e18ff */
[----:B------:R-:W-:Y:S02]  /*6b80*/  CS2R R30, SRZ ;  /* 0x00000000001e7805 */ /* 0x000fe4000001ff00 */
[----:B------:R-:W-:Y:S02]  /*6b90*/  @P2 SEL R3, R4, R3, !P4 ;  /* 0x0000000304032207 */ /* 0x000fe40006000000 */
[----:B------:R-:W-:Y:S02]  /*6ba0*/  CS2R R28, SRZ ;  /* 0x00000000001c7805 */ /* 0x000fe4000001ff00 */
[----:B------:R-:W-:Y:S02]  /*6bb0*/  IADD3 R27, PT, PT, R64, UR45, R66 ;  /* 0x0000002d401b7c10 */ /* 0x000fe4000fffe042 */
[----:B------:R-:W-:Y:S02]  /*6bc0*/  LOP3.LUT R3, R3, 0x1, RZ, 0xc0, !PT ;  /* 0x0000000103037812 */ /* 0x000fe400078ec0ff */
[----:B------:R-:W-:Y:S02]  /*6bd0*/  @P6 SHF.L.U32 R2, R68, 0x1f, RZ ;  /* 0x0000001f44026819 */ /* 0x000fe400000006ff */
[----:B------:R-:W-:Y:S02]  /*6be0*/  ISETP.NE.U32.AND P5, PT, R3, 0x1, PT ;  /* 0x000000010300780c */ /* 0x000fe40003fa5070 */
[----:B------:R1:W3:Y:S02]  /*6bf0*/  @P6 SYNCS.PHASECHK.TRANS64.TRYWAIT P1, [R0+URZ+0x80], R2 ;  /* 0x00008002000065a7 */ /* 0x0002e400080211ff */
[----:B------:R-:W-:Y:S02]  /*6c00*/  P2R R69, PR, RZ, 0x20 ;  /* 0x00000020ff457803 */ /* 0x000fe40000000000 */
[----:B-1----:R-:W-:Y:S04]  /*6c10*/  SHF.L.U32 R2, R57, 0x1f, RZ ;  /* 0x0000001f39027819 */ /* 0x002fe800000006ff */
[----:B------:R1:W4:Y:S01]  /*6c20*/  SYNCS.PHASECHK.TRANS64.TRYWAIT P0, [R53+URZ+0xe0], R2 ;  /* 0x0000e002350075a7 */ /* 0x00032200080011ff */
[----:B---3--:R-:W-:Y:S01]  /*6c30*/  @P6 SEL R67, RZ, 0x1, !P1 ;  /* 0x00000001ff436807 */ /* 0x008fe20004800000 */
[----:B-1----:R-:W-:Y:S06]  /*6c40*/  @!P6 BRA `(.L_x_111) ;  /* 0x000000000068e947 */ /* 0x002fec0003800000 */
[----:B------:R-:W-:Y:S01]  /*6c50*/  LOP3.LUT P6, RZ, R45, 0x40, RZ, 0xc0, !PT ;  /* 0x000000402dff7812 */ /* 0x000fe200078cc0ff */
[----:B------:R-:W-:Y:S01]  /*6c60*/  VIADD R3, R27, 0x200 ;  /* 0x000002001b037836 */ /* 0x000fe20000000000 */
[----:B------:R-:W-:Y:S01]  /*6c70*/  ISETP.NE.AND P2, PT, R67, RZ, PT ;  /* 0x000000ff4300720c */ /* 0x000fe20003f45270 */
[----:B------:R-:W-:Y:S01]  /*6c80*/  BSSY B0, `(.L_x_112) ;  /* 0x000000d000007945 */ /* 0x000fe20003800000 */
[----:B------:R-:W-:Y:S01]  /*6c90*/  PLOP3.LUT P1, PT, PT, PT, PT, 0x8, 0x80 ;  /* 0x000000000080781c */ /* 0x000fe20003f2e170 */
[----:B------:R-:W-:Y:S01]  /*6ca0*/  @P5 VIADD R4, R27, 0x210 ;  /* 0x000002101b045836 */ /* 0x000fe20000000000 */
[----:B------:R-:W-:Y:S02]  /*6cb0*/  @P5 PLOP3.LUT P1, PT, P6, PT, PT, 0x80, 0x8 ;  /* 0x000000000008581c */ /* 0x000fe4000372f070 */
[----:B------:R-:W-:Y:S02]  /*6cc0*/  CS2R R38, SRZ ;  /* 0x0000000000267805 */ /* 0x000fe4000001ff00 */
[----:B------:R-:W-:Y:S02]  /*6cd0*/  CS2R R36, SRZ ;  /* 0x0000000000247805 */ /* 0x000fe4000001ff00 */
[----:B------:R-:W-:Y:S02]  /*6ce0*/  CS2R R30, SRZ ;  /* 0x00000000001e7805 */ /* 0x000fe4000001ff00 */
[----:B------:R-:W-:Y:S05]  /*6cf0*/  CS2R R28, SRZ ;  /* 0x00000000001c7805 */ /* 0x000fea000001ff00 */
[----:B------:R-:W-:Y:S01]  /*6d00*/  @P1 VIADD R4, R3, 0xfffffff0 ;  /* 0xfffffff003041836 */ /* 0x000fe20000000000 */
[----:B------:R-:W-:Y:S06]  /*6d10*/  @P2 BRA `(.L_x_113) ;  /* 0x00000000000c2947 */ /* 0x000fec0003800000 */
[----:B------:R-:W-:Y:S04]  /*6d20*/  SHF.L.U32 R3, R68, 0x1f, RZ ;  /* 0x0000001f44037819 */ /* 0x000fe800000006ff */
[----:B------:R-:W1:Y:S02]  /*6d30*/  SYNCS.PHASECHK.TRANS64.TRYWAIT P1, [R0+URZ+0x80], R3 ;  /* 0x00008003000075a7 */ /* 0x000e6400080211ff */
[----:B-1----:R-:W-:Y:S05]  /*6d40*/  @!P1 BRA `(.L_x_114) ;  /* 0x0000002000649947 */ /* 0x002fea0003800000 */
.L_x_113:
[----:B------:R-:W-:Y:S05]  /*6d50*/  BSYNC B0 ;  /* 0x0000000000007941 */ /* 0x000fea0003800000 */
.L_x_112:
[----:B------:R-:W-:Y:S01]  /*6d60*/  UIADD3 UR4, UPT, UPT, UR47, 0x1, URZ ;  /* 0x000000012f047890 */ /* 0x000fe2000fffe0ff */
[----:B------:R-:W-:Y:S03]  /*6d70*/  ISETP.NE.AND P1, PT, R69, RZ, PT ;  /* 0x000000ff4500720c */ /* 0x000fe60003f25270 */
[----:B------:R-:W-:Y:S04]  /*6d80*/  UISETP.NE.AND UP0, UPT, UR4, 0x3, UPT ;  /* 0x000000030400788c */ /* 0x000fe8000bf05270 */
[----:B------:R-:W-:Y:S02]  /*6d90*/  USEL UR5, URZ, 0x1, UP0 ;  /* 0x00000001ff057887 */ /* 0x000fe40008000000 */
[----:B------:R-:W-:Y:S04]  /*6da0*/  USEL UR4, UR4, URZ, UP0 ;  /* 0x000000ff04047287 */ /* 0x000fe80008000000 */
[----:B------:R3:W1:Y:S01]  /*6db0*/  @P1 LDS.128 R36, [R4] ;  /* 0x0000000004241984 */ /* 0x0006620000000c00 */
[----:B------:R-:W-:Y:S01]  /*6dc0*/  LOP3.LUT R68, R68, UR5, RZ, 0x3c, !PT ;  /* 0x0000000544447c12 */ /* 0x000fe2000f8e3cff */
[----:B------:R-:W-:Y:S02]  /*6dd0*/  IMAD.U32 R65, RZ, RZ, UR4 ;  /* 0x00000004ff417e24 */ /* 0x000fe4000f8e00ff */
[----:B------:R3:W1:Y:S04]  /*6de0*/  @P1 LDS.128 R28, [R27+0x200] ;  /* 0x000200001b1c1984 */ /* 0x0006680000000c00 */
.L_x_111:
[----:B------:R-:W-:Y:S05]  /*6df0*/  BSYNC B1 ;  /* 0x0000000000017941 */ /* 0x000fea0003800000 */
.L_x_110:
[----:B-1----:R-:W-:Y:S04]  /*6e00*/  SHF.R.U32.HI R0, RZ, 0x15, R25 ;  /* 0x00000015ff007819 */ /* 0x002fe80000011619 */
[----:B------:R-:W-:Y:S01]  /*6e10*/  LOP3.LUT P1, RZ, R0, 0x3, R47, 0x48, !PT ;  /* 0x0000000300ff7812 */ /* 0x000fe2000782482f */
[----:B------:R-:W-:Y:S01]  /*6e20*/  @!UPT UIADD3 URZ, UPT, UPT, URZ, URZ, URZ ;  /* 0x000000fffffff290 */ /* 0x000fe2000fffe0ff */
[----:B----4-:R-:W-:Y:S11]  /*6e30*/  @P0 BRA `(.L_x_115) ;  /* 0x0000000000080947 */ /* 0x010ff60003800000 */
[----:B------:R-:W1:Y:S02]  /*6e40*/  SYNCS.PHASECHK.TRANS64.TRYWAIT P0, [R53+URZ+0xe0], R2 ;  /* 0x0000e002350075a7 */ /* 0x000e6400080011ff */
[----:B-1----:R-:W-:Y:S05]  /*6e50*/  @!P0 BRA `(.L_x_116) ;  /* 0x0000002000348947 */ /* 0x002fea0003800000 */
.L_x_115:
[----:B------:R-:W-:Y:S05]  /*6e60*/  @!P1 BRA `(.L_x_117) ;  /* 0x0000000000409947 */ /* 0x000fea0003800000 */
[----:B------:R-:W4:Y:S01]  /*6e70*/  LDCU.64 UR8, c[0x4][0x70] ;  /* 0x01000e00ff0877ac */ /* 0x000f220008000a00 */
[----:B------:R-:W-:Y:S01]  /*6e80*/  MOV R3, 0x0 ;  /* 0x0000000000037802 */ /* 0x000fe20000000f00 */
[----:B------:R-:W-:Y:S02]  /*6e90*/  HFMA2 R12, -RZ, RZ, 0, 5.9604644775390625e-08 ;  /* 0x00000001ff0c7431 */ /* 0x000fe400000001ff */
[----:B------:R-:W-:Y:S02]  /*6ea0*/  IMAD.MOV.U32 R8, RZ, RZ, 0x192 ;  /* 0x00000192ff087424 */ /* 0x000fe400078e00ff */
[----:B------:R-:W-:Y:S01]  /*6eb0*/  IMAD.MOV.U32 R13, RZ, RZ, RZ ;  /* 0x000000ffff0d7224 */ /* 0x000fe200078e00ff */
[----:B------:R-:W5:Y:S01]  /*6ec0*/  LDCU.64 UR6, c[0x4][0x78] ;  /* 0x01000f00ff0677ac */ /* 0x000f620008000a00 */
[----:B-1----:R-:W1:Y:S01]  /*6ed0*/  LDC.64 R2, c[0x4][R3] ;  /* 0x0100000003027b82 */ /* 0x002e620000000a00 */
[----:B------:R-:W2:Y:S01]  /*6ee0*/  LDCU.64 UR4, c[0x4][0x10] ;  /* 0x01000200ff0477ac */ /* 0x000ea20008000a00 */
[----:B----4-:R-:W-:Y:S01]  /*6ef0*/  MOV R5, UR9 ;  /* 0x0000000900057c02 */ /* 0x010fe20008000f00 */
[----:B---3--:R-:W-:Y:S01]  /*6f00*/  IMAD.U32 R4, RZ, RZ, UR8 ;  /* 0x00000008ff047e24 */ /* 0x008fe2000f8e00ff */
[----:B-----5:R-:W-:Y:S01]  /*6f10*/  MOV R7, UR7 ;  /* 0x0000000700077c02 */ /* 0x020fe20008000f00 */
[----:B------:R-:W-:Y:S01]  /*6f20*/  IMAD.U32 R6, RZ, RZ, UR6 ;  /* 0x00000006ff067e24 */ /* 0x000fe2000f8e00ff */
[----:B--2---:R-:W-:Y:S01]  /*6f30*/  MOV R11, UR5 ;  /* 0x00000005000b7c02 */ /* 0x004fe20008000f00 */
[----:B------:R-:W-:Y:S02]  /*6f40*/  IMAD.U32 R10, RZ, RZ, UR4 ;  /* 0x00000004ff0a7e24 */ /* 0x000fe4000f8e00ff */
[----:B------:R-:W-:Y:S07]  /*6f50*/  LEPC R20, `(.L_x_117) ;  /* 0x000000001014794e */ /* 0x000fee0000000000 */
[----:B-1----:R-:W-:Y:S05]  /*6f60*/  CALL.ABS.NOINC R2 ;  /* 0x0000000002007343 */ /* 0x002fea0003c00000 */
.L_x_117:
[----:B------:R-:W-:Y:S01]  /*6f70*/  SHF.L.U32 R3, R28, 0x10, RZ ;  /* 0x000000101c037819 */ /* 0x000fe200000006ff */
[----:B------:R-:W-:Y:S05]  /*6f80*/  WARPSYNC.ALL ;  /* 0x0000000000007948 */ /* 0x000fea0003800000 */
[----:B------:R-:W-:Y:S01]  /*6f90*/  R2UR UR4, R25 ;  /* 0x00000000190472ca */ /* 0x000fe200000e0000 */
[----:B------:R-:W-:Y:S01]  /*6fa0*/  BSSY.RECONVERGENT B0, `(.L_x_118) ;  /* 0x0000056000007945 */ /* 0x000fe20003800200 */
[C---:B------:R-:W-:Y:S02]  /*6fb0*/  SHF.L.U32 R20, R29.reuse, 0x10, RZ ;  /* 0x000000101d147819 */ /* 0x040fe400000006ff */
[----:B------:R-:W-:Y:S02]  /*6fc0*/  LOP3.LUT R21, R29, 0xffff0000, RZ, 0xc0, !PT ;  /* 0xffff00001d157812 */ /* 0x000fe400078ec0ff */
[----:B------:R-:W-:Y:S02]  /*6fd0*/  MOV R63, 0x10 ;  /* 0x00000010003f7802 */ /* 0x000fe40000000f00 */
[----:B------:R-:W-:Y:S02]  /*6fe0*/  LOP3.LUT P6, RZ, R45, 0x40, RZ, 0xc0, !PT ;  /* 0x000000402dff7812 */ /* 0x000fe400078cc0ff */
[----:B------:R-:W-:Y:S02]  /*6ff0*/  ISETP.NE.AND P0, PT, R58, RZ, PT ;  /* 0x000000ff3a00720c */ /* 0x000fe40003f05270 */
[----:B------:R-:W-:Y:S01]  /*7000*/  SEL R63, R63, 0xfffffff0, !P6 ;  /* 0xfffffff03f3f7807 */ /* 0x000fe20007000000 */
[----:B---3--:R-:W2:Y:S02]  /*7010*/  LDTM.x16 R4, tmem[UR4] ;  /* 0x00000004000479ee */ /* 0x008ea40008240000 */
[----:B--2---:R-:W-:Y:S01]  /*7020*/  FMUL R0, R24, R4 ;  /* 0x0000000418007220 */ /* 0x004fe20000400000 */
[----:B------:R-:W-:Y:S01]  /*7030*/  LOP3.LUT R4, R28, 0xffff0000, RZ, 0xc0, !PT ;  /* 0xffff00001c047812 */ /* 0x000fe200078ec0ff */
[C---:B-1----:R-:W-:Y:S01]  /*7040*/  FMUL R2, R24.reuse, R5 ;  /* 0x0000000518027220 */ /* 0x042fe20000400000 */
[----:B------:R-:W-:Y:S01]  /*7050*/  FMUL R7, R24, R7 ;  /* 0x0000000718077220 */ /* 0x000fe20000400000 */
[----:B------:R-:W-:Y:S01]  /*7060*/  FFMA R0, R26, R3, R0 ;  /* 0x000000031a007223 */ /* 0x000fe20000000000 */
[----:B------:R-:W-:Y:S01]  /*7070*/  FMUL R3, R24, R6 ;  /* 0x0000000618037220 */ /* 0x000fe20000400000 */
[----:B------:R-:W-:Y:S01]  /*7080*/  FFMA R2, R26, R4, R2 ;  /* 0x000000041a027223 */ /* 0x000fe20000000002 */
[C---:B------:R-:W-:Y:S01]  /*7090*/  FMUL R4, R24.reuse, R8 ;  /* 0x0000000818047220 */ /* 0x040fe20000400000 */
[C---:B------:R-:W-:Y:S01]  /*70a0*/  FMUL R8, R24.reuse, R12 ;  /* 0x0000000c18087220 */ /* 0x040fe20000400000 */
[----:B------:R-:W-:Y:S01]  /*70b0*/  FMUL R12, R24, R16 ;  /* 0x00000010180c7220 */ /* 0x000fe20000400000 */
[----:B------:R-:W-:Y:S01]  /*70c0*/  SHF.L.U32 R16, R30, 0x10, RZ ;  /* 0x000000101e107819 */ /* 0x000fe200000006ff */
[----:B------:R-:W-:Y:S01]  /*70d0*/  FFMA R3, R26, R20, R3 ;  /* 0x000000141a037223 */ /* 0x000fe20000000003 */
[----:B------:R-:W-:Y:S01]  /*70e0*/  F2FP.BF16.F32.PACK_AB R32, R2, R0 ;  /* 0x000000000220723e */ /* 0x000fe200000010ff */
[----:B------:R-:W-:Y:S01]  /*70f0*/  FFMA R7, R26, R21, R7 ;  /* 0x000000151a077223 */ /* 0x000fe20000000007 */
[----:B------:R-:W-:Y:S01]  /*7100*/  LOP3.LUT R0, R30, 0xffff0000, RZ, 0xc0, !PT ;  /* 0xffff00001e007812 */ /* 0x000fe200078ec0ff */
[----:B------:R-:W-:Y:S01]  /*7110*/  FMUL R5, R24, R9 ;  /* 0x0000000918057220 */ /* 0x000fe20000400000 */
[C---:B------:R-:W-:Y:S01]  /*7120*/  SHF.L.U32 R2, R31.reuse, 0x10, RZ ;  /* 0x000000101f027819 */ /* 0x040fe200000006ff */
[----:B------:R-:W-:Y:S01]  /*7130*/  FFMA R4, R26, R16, R4 ;  /* 0x000000101a047223 */ /* 0x000fe20000000004 */
[----:B------:R-:W-:Y:S01]  /*7140*/  LOP3.LUT R16, R31, 0xffff0000, RZ, 0xc0, !PT ;  /* 0xffff00001f107812 */ /* 0x000fe200078ec0ff */
[----:B------:R-:W-:Y:S01]  /*7150*/  FMUL R6, R24, R10 ;  /* 0x0000000a18067220 */ /* 0x000fe20000400000 */
[----:B------:R-:W-:Y:S01]  /*7160*/  F2FP.BF16.F32.PACK_AB R33, R7, R3 ;  /* 0x000000030721723e */ /* 0x000fe200000010ff */
[----:B------:R-:W-:Y:S01]  /*7170*/  FFMA R5, R26, R0, R5 ;  /* 0x000000001a057223 */ /* 0x000fe20000000005 */
[----:B------:R-:W-:Y:S01]  /*7180*/  SHF.L.U32 R0, R36, 0x10, RZ ;  /* 0x0000001024007819 */ /* 0x000fe200000006ff */
[----:B------:R-:W-:Y:S01]  /*7190*/  FMUL R11, R24, R11 ;  /* 0x0000000b180b7220 */ /* 0x000fe20000400000 */
[----:B------:R-:W-:Y:S01]  /*71a0*/  FFMA R6, R26, R2, R6 ;  /* 0x000000021a067223 */ /* 0x000fe20000000006 */
[----:B------:R-:W-:Y:S01]  /*71b0*/  LOP3.LUT R2, R36, 0xffff0000, RZ, 0xc0, !PT ;  /* 0xffff000024027812 */ /* 0x000fe200078ec0ff */
[----:B------:R-:W-:Y:S01]  /*71c0*/  FMUL R9, R24, R13 ;  /* 0x0000000d18097220 */ /* 0x000fe20000400000 */
[C---:B------:R-:W-:Y:S01]  /*71d0*/  FFMA R11, R26.reuse, R16, R11 ;  /* 0x000000101a0b7223 */ /* 0x040fe2000000000b */
[C---:B------:R-:W-:Y:S01]  /*71e0*/  SHF.L.U32 R3, R37.reuse, 0x10, RZ ;  /* 0x0000001025037819 */ /* 0x040fe200000006ff */
[----:B------:R-:W-:Y:S01]  /*71f0*/  FFMA R8, R26, R0, R8 ;  /* 0x000000001a087223 */ /* 0x000fe20000000008 */
[C---:B------:R-:W-:Y:S01]  /*7200*/  FMUL R10, R24.reuse, R14 ;  /* 0x0000000e180a7220 */ /* 0x040fe20000400000 */
[----:B------:R-:W-:Y:S01]  /*7210*/  LOP3.LUT R0, R37, 0xffff0000, RZ, 0xc0, !PT ;  /* 0xffff000025007812 */ /* 0x000fe200078ec0ff */
[----:B------:R-:W-:Y:S01]  /*7220*/  FMUL R15, R24, R15 ;  /* 0x0000000f180f7220 */ /* 0x000fe20000400000 */
[C---:B------:R-:W-:Y:S01]  /*7230*/  FFMA R9, R26.reuse, R2, R9 ;  /* 0x000000021a097223 */ /* 0x040fe20000000009 */
[----:B------:R-:W-:Y:S01]  /*7240*/  FFMA R10, R26, R3, R10 ;  /* 0x000000031a0a7223 */ /* 0x000fe2000000000a */
[----:B------:R-:W-:Y:S01]  /*7250*/  SHF.L.U32 R2, R38, 0x10, RZ ;  /* 0x0000001026027819 */ /* 0x000fe200000006ff */
[----:B------:R-:W-:Y:S01]  /*7260*/  FFMA R15, R26, R0, R15 ;  /* 0x000000001a0f7223 */ /* 0x000fe2000000000f */
[----:B------:R-:W-:Y:S01]  /*7270*/  F2FP.BF16.F32.PACK_AB R34, R5, R4 ;  /* 0x000000040522723e */ /* 0x000fe200000010ff */
[----:B------:R-:W-:Y:S01]  /*7280*/  FMUL R13, R24, R17 ;  /* 0x00000011180d7220 */ /* 0x000fe20000400000 */
[----:B------:R-:W-:Y:S01]  /*7290*/  LOP3.LUT R3, R38, 0xffff0000, RZ, 0xc0, !PT ;  /* 0xffff000026037812 */ /* 0x000fe200078ec0ff */
[C---:B------:R-:W-:Y:S01]  /*72a0*/  FMUL R14, R24.reuse, R18 ;  /* 0x00000012180e7220 */ /* 0x040fe20000400000 */
[C---:B------:R-:W-:Y:S01]  /*72b0*/  SHF.L.U32 R4, R39.reuse, 0x10, RZ ;  /* 0x0000001027047819 */ /* 0x040fe200000006ff */
[----:B------:R-:W-:Y:S01]  /*72c0*/  FMUL R19, R24, R19 ;  /* 0x0000001318137220 */ /* 0x000fe20000400000 */
[----:B------:R-:W-:Y:S01]  /*72d0*/  LOP3.LUT R0, R39, 0xffff0000, RZ, 0xc0, !PT ;  /* 0xffff000027007812 */ /* 0x000fe200078ec0ff */
[C---:B------:R-:W-:Y:S01]  /*72e0*/  FFMA R12, R26.reuse, R2, R12 ;  /* 0x000000021a0c7223 */ /* 0x040fe2000000000c */
[----:B------:R-:W-:Y:S01]  /*72f0*/  F2FP.BF16.F32.PACK_AB R35, R11, R6 ;  /* 0x000000060b23723e */ /* 0x000fe200000010ff */
[C---:B------:R-:W-:Y:S01]  /*7300*/  FFMA R13, R26.reuse, R3, R13 ;  /* 0x000000031a0d7223 */ /* 0x040fe2000000000d */
[C---:B------:R-:W-:Y:S01]  /*7310*/  FFMA R14, R26.reuse, R4, R14 ;  /* 0x000000041a0e7223 */ /* 0x040fe2000000000e */
[----:B------:R-:W-:Y:S01]  /*7320*/  FFMA R19, R26, R0, R19 ;  /* 0x000000001a137223 */ /* 0x000fe20000000013 */
[----:B------:R-:W-:Y:S01]  /*7330*/  F2FP.BF16.F32.PACK_AB R8, R9, R8 ;  /* 0x000000080908723e */ /* 0x000fe200000010ff */
[----:B------:R1:W-:Y:S01]  /*7340*/  STS.128 [R27+0x200], R32 ;  /* 0x000200201b007388 */ /* 0x0003e20000000c00 */
[----:B------:R-:W-:Y:S02]  /*7350*/  F2FP.BF16.F32.PACK_AB R9, R15, R10 ;  /* 0x0000000a0f09723e */ /* 0x000fe400000010ff */
[----:B------:R-:W-:Y:S02]  /*7360*/  F2FP.BF16.F32.PACK_AB R10, R13, R12 ;  /* 0x0000000c0d0a723e */ /* 0x000fe400000010ff */
[----:B------:R-:W-:Y:S02]  /*7370*/  F2FP.BF16.F32.PACK_AB R11, R19, R14 ;  /* 0x0000000e130b723e */ /* 0x000fe400000010ff */
[----:B------:R-:W-:Y:S05]  /*7380*/  IADD3 R0, PT, PT, R27, R63, RZ ;  /* 0x0000003f1b007210 */ /* 0x000fea0007ffe0ff */
[----:B------:R1:W-:Y:S01]  /*7390*/  STS.128 [R0+0x200], R8 ;  /* 0x0002000800007388 */ /* 0x0003e20000000c00 */
[----:B------:R-:W-:Y:S01]  /*73a0*/  @!PT LDS RZ, [RZ] ;  /* 0x00000000fffff984 */ /* 0x000fe20000000800 */
[----:B------:R-:W-:Y:S01]  /*73b0*/  @!PT LDS RZ, [RZ] ;  /* 0x00000000fffff984 */ /* 0x000fe20000000800 */
[----:B------:R-:W-:Y:S01]  /*73c0*/  @!PT LDS RZ, [RZ] ;  /* 0x00000000fffff984 */ /* 0x000fe20000000800 */
[----:B------:R-:W-:Y:S01]  /*73d0*/  @!PT LDS RZ, [RZ] ;  /* 0x00000000fffff984 */ /* 0x000fe20000000800 */
[----:B------:R2:W-:Y:S07]  /*73e0*/  MEMBAR.ALL.CTA ;  /* 0x0000000000007992 */ /* 0x0005ee0000008000 */
[----:B--2---:R-:W2:Y:S02]  /*73f0*/  FENCE.VIEW.ASYNC.S ;  /* 0x00000000000073c6 */ /* 0x004ea40000000000 */
[----:B--2---:R-:W-:Y:S06]  /*7400*/  BAR.SYNC.DEFER_BLOCKING 0x1, 0x80 ;  /* 0x0042000000007b1d */ /* 0x004fec0000010000 */
[----:B------:R-:W-:Y:S05]  /*7410*/  @P0 BRA `(.L_x_119) ;  /* 0x0000000000380947 */ /* 0x000fea0003800000 */
[----:B------:R-:W2:Y:S01]  /*7420*/  LDCU.64 UR6, c[0x0][0x348] ;  /* 0x00006900ff0677ac */ /* 0x000ea20008000a00 */
[----:B------:R-:W-:Y:S01]  /*7430*/  R2UR UR5, R64 ;  /* 0x00000000400572ca */ /* 0x000fe200000e0000 */
[----:B------:R-:W-:Y:S01]  /*7440*/  UMOV UR51, UR36 ;  /* 0x0000002400337c82 */ /* 0x000fe20008000000 */
[----:B------:R-:W-:Y:S01]  /*7450*/  UIADD3 UR9, UPT, UPT, UR49, 0x20, URZ ;  /* 0x0000002031097890 */ /* 0x000fe2000fffe0ff */
[----:B------:R-:W-:Y:S01]  /*7460*/  UMOV UR10, UR50 ;  /* 0x00000032000a7c82 */ /* 0x000fe20008000000 */
[----:B------:R-:W-:Y:S09]  /*7470*/  UMOV UR11, UR36 ;  /* 0x00000024000b7c82 */ /* 0x000ff20008000000 */
[----:B------:R-:W-:Y:S02]  /*7480*/  UIADD3 UR5, UPT, UPT, UR45, UR5, URZ ;  /* 0x000000052d057290 */ /* 0x000fe4000fffe0ff */
[----:B--2---:R-:W-:Y:S02]  /*7490*/  UIADD3 UR4, UP0, UPT, UR6, 0x680, URZ ;  /* 0x0000068006047890 */ /* 0x004fe4000ff1e0ff */
[----:B------:R-:W-:Y:S02]  /*74a0*/  UIADD3 UR48, UPT, UPT, UR5, 0x200, URZ ;  /* 0x0000020005307890 */ /* 0x000fe4000fffe0ff */
[----:B------:R-:W-:Y:S02]  /*74b0*/  UIADD3 UR8, UPT, UPT, UR5, 0xa00, URZ ;  /* 0x00000a0005087890 */ /* 0x000fe4000fffe0ff */
[----:B------:R-:W-:Y:S09]  /*74c0*/  UIADD3.X UR5, UPT, UPT, URZ, UR7, URZ, UP0, !UPT ;  /* 0x00000007ff057290 */ /* 0x000ff200087fe4ff */
[----:B------:R2:W-:Y:S01]  /*74d0*/  UTMASTG.3D [UR48], [UR4] ;  /* 0x00000030040073b5 */ /* 0x0005e20008010000 */
[----:B------:R2:W-:Y:S02]  /*74e0*/  UTMASTG.3D [UR8], [UR4] ;  /* 0x00000008040073b5 */ /* 0x0005e40008010000 */
[----:B--2---:R0:W-:Y:S02]  /*74f0*/  UTMACMDFLUSH ;  /* 0x00000000000079b7 */ /* 0x0041e40000000000 */
.L_x_119:
[----:B------:R-:W-:Y:S05]  /*7500*/  BSYNC.RECONVERGENT B0 ;  /* 0x0000000000007941 */ /* 0x000fea0003800200 */
.L_x_118:
[----:B------:R-:W-:Y:S01]  /*7510*/  UIADD3 UR46, UPT, UPT, UR47, 0x1, URZ ;  /* 0x000000012f2e7890 */ /* 0x000fe2000fffe0ff */
[----:B------:R-:W-:Y:S03]  /*7520*/  BSSY.RECONVERGENT B0, `(.L_x_120) ;  /* 0x0000005000007945 */ /* 0x000fe60003800200 */
[----:B------:R-:W-:Y:S04]  /*7530*/  UISETP.NE.AND UP0, UPT, UR46, 0x3, UPT ;  /* 0x000000032e00788c */ /* 0x000fe8000bf05270 */
[----:B------:R-:W-:Y:S01]  /*7540*/  USEL UR44, UR46, URZ, UP0 ;  /* 0x000000ff2e2c7287 */ /* 0x000fe20008000000 */
[----:B------:R-:W-:Y:S11]  /*7550*/  @P0 BRA `(.L_x_121) ;  /* 0x0000000000040947 */ /* 0x000ff60003800000 */
[----:B------:R-:W-:Y:S04]  /*7560*/  DEPBAR.LE SB0, 0x1 ;  /* 0x000080400000791a */ /* 0x000fe80000000000 */
.L_x_121:
[----:B------:R-:W-:Y:S05]  /*7570*/  BSYNC.RECONVERGENT B0 ;  /* 0x0000000000007941 */ /* 0x000fea0003800200 */
.L_x_120:
[----:B------:R-:W-:Y:S01]  /*7580*/  BAR.SYNC.DEFER_BLOCKING 0x1, 0x80 ;  /* 0x0042000000007b1d */ /* 0x000fe20000010000 */
[----:B------:R-:W-:Y:S01]  /*7590*/  ISETP.NE.AND P1, PT, R62, RZ, PT ;  /* 0x000000ff3e00720c */ /* 0x000fe20003f25270 */
[----:B------:R-:W-:Y:S01]  /*75a0*/  UISETP.NE.AND UP0, UPT, UR53, URZ, UPT ;  /* 0x000000ff3500728c */ /* 0x000fe2000bf05270 */
[----:B------:R-:W-:Y:S11]  /*75b0*/  LEA R2, R65, UR45, 0x3 ;  /* 0x0000002d41027c11 */ /* 0x000ff6000f8e18ff */
[----:B------:R-:W-:Y:S01]  /*75c0*/  @P1 SHF.L.U32 R3, R68, 0x1f, RZ ;  /* 0x0000001f44031819 */ /* 0x000fe200000006ff */
[----:B------:R-:W-:Y:S06]  /*75d0*/  BRA.U !UP0, `(.L_x_122) ;  /* 0x0000000108247547 */ /* 0x000fec000b800000 */
[----:B------:R-:W-:Y:S01]  /*75e0*/  IMAD.U32 R4, RZ, RZ, UR52 ;  /* 0x00000034ff047e24 */ /* 0x000fe2000f8e00ff */
[----:B-1----:R-:W-:Y:S01]  /*75f0*/  MOV R0, UR55 ;  /* 0x0000003700007c02 */ /* 0x002fe20008000f00 */
[----:B------:R-:W-:Y:S03]  /*7600*/  UIADD3 UR4, UPT, UPT, UR52, 0x1, URZ ;  /* 0x0000000134047890 */ /* 0x000fe6000fffe0ff */
[----:B------:R-:W-:Y:S01]  /*7610*/  @P1 LEA R4, R4, UR45, 0x3 ;  /* 0x0000002d04041c11 */ /* 0x000fe2000f8e18ff */
[----:B------:R-:W-:Y:S04]  /*7620*/  UISETP.NE.AND UP0, UPT, UR4, 0x3, UPT ;  /* 0x000000030400788c */ /* 0x000fe8000bf05270 */
[----:B------:R-:W-:Y:S01]  /*7630*/  @P1 VIADD R4, R4, 0x98 ;  /* 0x0000009804041836 */ /* 0x000fe20000000000 */
[----:B------:R-:W-:Y:S04]  /*7640*/  USEL UR52, UR4, URZ, UP0 ;  /* 0x000000ff04347287 */ /* 0x000fe80008000000 */
[----:B------:R-:W-:Y:S04]  /*7650*/  @P1 PRMT R0, R0, 0x654, R4 ;  /* 0x0000065400001816 */ /* 0x000fe80000000004 */
[----:B------:R2:W-:Y:S04]  /*7660*/  @P1 SYNCS.ARRIVE.TRANS64.RED.A1T0 RZ, [R0+URZ], RZ ;  /* 0x000000ff00ff19a7 */ /* 0x0005e800081004ff */
.L_x_122:
[----:B------:R-:W3:Y:S01]  /*7670*/  @P1 SYNCS.PHASECHK.TRANS64.TRYWAIT P0, [R2+URZ+0x80], R3 ;  /* 0x00008003020015a7 */ /* 0x000ee200080011ff */
[----:B------:R-:W-:Y:S01]  /*7680*/  BSSY B1, `(.L_x_123) ;  /* 0x0000012000017945 */ /* 0x000fe20003800000 */
[----:B---3--:R-:W-:Y:S03]  /*7690*/  @P1 SEL R67, RZ, 0x1, !P0 ;  /* 0x00000001ff431807 */ /* 0x008fe60004000000 */
[----:B------:R-:W-:Y:S05]  /*76a0*/  @!P1 BRA `(.L_x_124) ;  /* 0x00000000003c9947 */ /* 0x000fea0003800000 */
[----:B------:R-:W-:Y:S01]  /*76b0*/  ISETP.NE.AND P1, PT, R69, RZ, PT ;  /* 0x000000ff4500720c */ /* 0x000fe20003f25270 */
[----:B------:R-:W-:Y:S01]  /*76c0*/  BSSY B0, `(.L_x_125) ;  /* 0x0000009000007945 */ /* 0x000fe20003800000 */
[----:B------:R-:W-:Y:S11]  /*76d0*/  ISETP.NE.AND P0, PT, R67, RZ, PT ;  /* 0x000000ff4300720c */ /* 0x000ff60003f05270 */
[----:B------:R-:W-:Y:S05]  /*76e0*/  @P1 IMAD R65, R65, 0x1000, R66 ;  /* 0x0000100041411824 */ /* 0x000fea00078e0242 */
[----:B-12---:R-:W-:Y:S05]  /*76f0*/  @P1 IADD3 R0, PT, PT, R65, UR45, RZ ;  /* 0x0000002d41001c10 */ /* 0x006fea000fffe0ff */
[----:B------:R-:W-:Y:S01]  /*7700*/  @P1 IMAD.IADD R0, R63, 0x1, R0 ;  /* 0x000000013f001824 */ /* 0x000fe200078e0200 */
[----:B------:R-:W-:Y:S06]  /*7710*/  @P0 BRA `(.L_x_126) ;  /* 0x00000000000c0947 */ /* 0x000fec0003800000 */
[----:B------:R-:W-:Y:S04]  /*7720*/  SHF.L.U32 R68, R68, 0x1f, RZ ;  /* 0x0000001f44447819 */ /* 0x000fe800000006ff */
[----:B------:R-:W1:Y:S02]  /*7730*/  SYNCS.PHASECHK.TRANS64.TRYWAIT P0, [R2+URZ+0x80], R68 ;  /* 0x00008044020075a7 */ /* 0x000e6400080011ff */
[----:B-1----:R-:W-:Y:S05]  /*7740*/  @!P0 BRA `(.L_x_127) ;  /* 0x00000018000c8947 */ /* 0x002fea0003800000 */
.L_x_126:
[----:B------:R-:W-:Y:S05]  /*7750*/  BSYNC B0 ;  /* 0x0000000000007941 */ /* 0x000fea0003800000 */
.L_x_125:
[----:B------:R-:W-:Y:S11]  /*7760*/  ISETP.NE.AND P0, PT, R69, RZ, PT ;  /* 0x000000ff4500720c */ /* 0x000ff60003f05270 */
[----:B------:R-:W-:Y:S02]  /*7770*/  @!UPT UIADD3 URZ, UPT, UPT, URZ, URZ, URZ ;  /* 0x000000fffffff290 */ /* 0x000fe4000fffe0ff */
[----:B------:R3:W4:Y:S04]  /*7780*/  @P0 LDS.128 R28, [R65+UR45+0x200] ;  /* 0x0002002d411c0984 */ /* 0x0007280008000c00 */
[----:B------:R3:W2:Y:S02]  /*7790*/  @P0 LDS.128 R36, [R0+0x200] ;  /* 0x0002000000240984 */ /* 0x0006a40000000c00 */
.L_x_124:
[----:B------:R-:W-:Y:S05]  /*77a0*/  BSYNC B1 ;  /* 0x0000000000017941 */ /* 0x000fea0003800000 */
.L_x_123:
[----:B-123--:R-:W-:Y:S05]  /*77b0*/  VIADD R0, R25, 0x10 ;  /* 0x0000001019007836 */ /* 0x00efea0000000000 */
[----:B------:R-:W-:Y:S04]  /*77c0*/  SHF.R.U32.HI R0, RZ, 0x15, R0 ;  /* 0x00000015ff007819 */ /* 0x000fe80000011600 */
[----:B------:R-:W-:Y:S11]  /*77d0*/  LOP3.LUT P0, RZ, R0, 0x3, R47, 0x48, !PT ;  /* 0x0000000300ff7812 */ /* 0x000ff6000780482f */
[----:B------:R-:W-:Y:S02]  /*77e0*/  @!UPT UIADD3 URZ, UPT, UPT, URZ, URZ, URZ ;  /* 0x000000fffffff290 */ /* 0x000fe4000fffe0ff */
[----:B------:R-:W-:Y:S05]  /*77f0*/  @!P0 BRA `(.L_x_128) ;  /* 0x0000000000408947 */ /* 0x000fea0003800000 */
[----:B------:R-:W1:Y:S01]  /*7800*/  LDCU.64 UR8, c[0x4][0x70] ;  /* 0x01000e00ff0877ac */ /* 0x000e620008000a00 */
[----:B------:R-:W-:Y:S01]  /*7810*/  MOV R3, 0x0 ;  /* 0x0000000000037802 */ /* 0x000fe20000000f00 */
[----:B------:R-:W-:Y:S02]  /*7820*/  HFMA2 R12, -RZ, RZ, 0, 5.9604644775390625e-08 ;  /* 0x00000001ff0c7431 */ /* 0x000fe400000001ff */
[----:B------:R-:W-:Y:S02]  /*7830*/  IMAD.MOV.U32 R8, RZ, RZ, 0x192 ;  /* 0x00000192ff087424 */ /* 0x000fe400078e00ff */
[----:B------:R-:W-:Y:S01]  /*7840*/  IMAD.MOV.U32 R13, RZ, RZ, RZ ;  /* 0x000000ffff0d7224 */ /* 0x000fe200078e00ff */
[----:B------:R-:W2:Y:S01]  /*7850*/  LDCU.64 UR6, c[0x4][0x78] ;  /* 0x01000f00ff0677ac */ /* 0x000ea20008000a00 */
[----:B------:R-:W3:Y:S01]  /*7860*/  LDC.64 R2, c[0x4][R3] ;  /* 0x0100000003027b82 */ /* 0x000ee20000000a00 */
[----:B------:R-:W5:Y:S01]  /*7870*/  LDCU.64 UR4, c[0x4][0x10] ;  /* 0x01000200ff0477ac */ /* 0x000f620008000a00 */
[----:B-1----:R-:W-:Y:S01]  /*7880*/  MOV R5, UR9 ;  /* 0x0000000900057c02 */ /* 0x002fe20008000f00 */
[----:B------:R-:W-:Y:S01]  /*7890*/  IMAD.U32 R4, RZ, RZ, UR8 ;  /* 0x00000008ff047e24 */ /* 0x000fe2000f8e00ff */
[----:B--2---:R-:W-:Y:S01]  /*78a0*/  MOV R7, UR7 ;  /* 0x0000000700077c02 */ /* 0x004fe20008000f00 */
[----:B------:R-:W-:Y:S01]  /*78b0*/  IMAD.U32 R6, RZ, RZ, UR6 ;  /* 0x00000006ff067e24 */ /* 0x000fe2000f8e00ff */
[----:B-----5:R-:W-:Y:S01]  /*78c0*/  MOV R11, UR5 ;  /* 0x00000005000b7c02 */ /* 0x020fe20008000f00 */
[----:B------:R-:W-:Y:S02]  /*78d0*/  IMAD.U32 R10, RZ, RZ, UR4 ;  /* 0x00000004ff0a7e24 */ /* 0x000fe4000f8e00ff */
[----:B------:R-:W-:Y:S07]  /*78e0*/  LEPC R20, `(.L_x_128) ;  /* 0x000000001014794e */ /* 0x000fee0000000000 */
[----:B---34-:R-:W-:Y:S05]  /*78f0*/  CALL.ABS.NOINC R2 ;  /* 0x0000000002007343 */ /* 0x018fea0003c00000 */
.L_x_128:
[----:B------:R-:W-:Y:S01]  /*7900*/  ISETP.NE.AND P0, PT, R58, RZ, PT ;  /* 0x000000ff3a00720c */ /* 0x000fe20003f05270 */
[----:B------:R-:W-:Y:S05]  /*7910*/  WARPSYNC.ALL ;  /* 0x0000000000007948 */ /* 0x000fea0003800000 */
[----:B------:R-:W-:Y:S01]  /*7920*/  R2UR UR4, R25 ;  /* 0x00000000190472ca */ /* 0x000fe200000e0000 */
[----:B------:R-:W-:Y:S01]  /*7930*/  BSSY.RECONVERGENT B0, `(.L_x_129) ;  /* 0x000005b000007945 */ /* 0x000fe20003800200 */
[C---:B----4-:R-:W-:Y:S02]  /*7940*/  SHF.L.U32 R0, R28.reuse, 0x10, RZ ;  /* 0x000000101c007819 */ /* 0x050fe400000006ff */
[----:B------:R-:W-:Y:S02]  /*7950*/  LOP3.LUT R2, R28, 0xffff0000, RZ, 0xc0, !PT ;  /* 0xffff00001c027812 */ /* 0x000fe400078ec0ff */
[C---:B------:R-:W-:Y:S02]  /*7960*/  SHF.L.U32 R20, R29.reuse, 0x10, RZ ;  /* 0x000000101d147819 */ /* 0x040fe400000006ff */
[----:B------:R-:W-:Y:S02]  /*7970*/  LOP3.LUT R21, R29, 0xffff0000, RZ, 0xc0, !PT ;  /* 0xffff00001d157812 */ /* 0x000fe400078ec0ff */
[C---:B------:R-:W-:Y:S02]  /*7980*/  SHF.L.U32 R25, R30.reuse, 0x10, RZ ;  /* 0x000000101e197819 */ /* 0x040fe400000006ff */
[----:B------:R-:W-:Y:S01]  /*7990*/  LOP3.LUT R27, R30, 0xffff0000, RZ, 0xc0, !PT ;  /* 0xffff00001e1b7812 */ /* 0x000fe200078ec0ff */
[----:B------:R-:W1:Y:S01]  /*79a0*/  LDTM.x16 R4, tmem[UR4+0x10] ;  /* 0x00001004000479ee */ /* 0x000e620008240000 */
[C---:B------:R-:W-:Y:S01]  /*79b0*/  SHF.L.U32 R28, R31.reuse, 0x10, RZ ;  /* 0x000000101f1c7819 */ /* 0x040fe200000006ff */
[----:B------:R-:W-:Y:S01]  /*79c0*/  NOP ;  /* 0x0000000000007918 */ /* 0x000fe20000000000 */
[----:B------:R-:W-:Y:S02]  /*79d0*/  LOP3.LUT R29, R31, 0xffff0000, RZ, 0xc0, !PT ;  /* 0xffff00001f1d7812 */ /* 0x000fe400078ec0ff */
[C---:B------:R-:W-:Y:S02]  /*79e0*/  SHF.L.U32 R30, R36.reuse, 0x10, RZ ;  /* 0x00000010241e7819 */ /* 0x040fe400000006ff */
[----:B------:R-:W-:Y:S02]  /*79f0*/  LOP3.LUT R31, R36, 0xffff0000, RZ, 0xc0, !PT ;  /* 0xffff0000241f7812 */ /* 0x000fe400078ec0ff */
[C---:B------:R-:W-:Y:S02]  /*7a00*/  SHF.L.U32 R32, R37.reuse, 0x10, RZ ;  /* 0x0000001025207819 */ /* 0x040fe400000006ff */
[----:B------:R-:W-:Y:S02]  /*7a10*/  LOP3.LUT R33, R37, 0xffff0000, RZ, 0xc0, !PT ;  /* 0xffff000025217812 */ /* 0x000fe400078ec0ff */
[C---:B------:R-:W-:Y:S02]  /*7a20*/  SHF.L.U32 R34, R38.reuse, 0x10, RZ ;  /* 0x0000001026227819 */ /* 0x040fe400000006ff */
[----:B------:R-:W-:Y:S02]  /*7a30*/  LOP3.LUT R35, R38, 0xffff0000, RZ, 0xc0, !PT ;  /* 0xffff000026237812 */ /* 0x000fe400078ec0ff */
[----:B------:R-:W-:Y:S02]  /*7a40*/  IADD3 R53, PT, PT, R53, 0x100, RZ ;  /* 0x0000010035357810 */ /* 0x000fe40007ffe0ff */
[----:B------:R-:W-:Y:S02]  /*7a50*/  SHF.L.U32 R36, R39, 0x10, RZ ;  /* 0x0000001027247819 */ /* 0x000fe400000006ff */
[----:B------:R-:W-:Y:S02]  /*7a60*/  LOP3.LUT R53, R53, 0xfefffff8, RZ, 0xc0, !PT ;  /* 0xfefffff835357812 */ /* 0x000fe400078ec0ff */
[----:B------:R-:W-:Y:S01]  /*7a70*/  LOP3.LUT R37, R39, 0xffff0000, RZ, 0xc0, !PT ;  /* 0xffff000027257812 */ /* 0x000fe200078ec0ff */
[C---:B-1----:R-:W-:Y:S01]  /*7a80*/  FMUL R4, R24.reuse, R4 ;  /* 0x0000000418047220 */ /* 0x042fe20000400000 */
[----:B------:R1:W-:Y:S01]  /*7a90*/  SYNCS.ARRIVE.TRANS64.RED.A1T0 RZ, [R53+URZ], RZ ;  /* 0x000000ff35ff79a7 */ /* 0x0003e200081004ff */
[C---:B------:R-:W-:Y:S01]  /*7aa0*/  FMUL R5, R24.reuse, R5 ;  /* 0x0000000518057220 */ /* 0x040fe20000400000 */
[----:B------:R-:W-:Y:S01]  /*7ab0*/  FMUL R6, R24, R6 ;  /* 0x0000000618067220 */ /* 0x000fe20000400000 */
[----:B------:R-:W-:Y:S01]  /*7ac0*/  FFMA R4, R26, R0, R4 ;  /* 0x000000001a047223 */ /* 0x000fe20000000004 */
[----:B------:R-:W-:Y:S01]  /*7ad0*/  FMUL R0, R24, R7 ;  /* 0x0000000718007220 */ /* 0x000fe20000400000 */
[C---:B------:R-:W-:Y:S01]  /*7ae0*/  FFMA R5, R26.reuse, R2, R5 ;  /* 0x000000021a057223 */ /* 0x040fe20000000005 */
[----:B------:R-:W-:Y:S01]  /*7af0*/  FFMA R6, R26, R20, R6 ;  /* 0x000000141a067223 */ /* 0x000fe20000000006 */
[----:B------:R-:W-:Y:S01]  /*7b00*/  FMUL R2, R24, R8 ;  /* 0x0000000818027220 */ /* 0x000fe20000400000 */
[----:B------:R-:W-:Y:S01]  /*7b10*/  FFMA R0, R26, R21, R0 ;  /* 0x000000151a007223 */ /* 0x000fe20000000000 */
[C---:B------:R-:W-:Y:S01]  /*7b20*/  FMUL R3, R24.reuse, R9 ;  /* 0x0000000918037220 */ /* 0x040fe20000400000 */
[----:B------:R-:W-:Y:S01]  /*7b30*/  F2FP.BF16.F32.PACK_AB R4, R5, R4 ;  /* 0x000000040504723e */ /* 0x000fe200000010ff */
[C---:B------:R-:W-:Y:S01]  /*7b40*/  FMUL R7, R24.reuse, R10 ;  /* 0x0000000a18077220 */ /* 0x040fe20000400000 */
[----:B------:R-:W-:Y:S01]  /*7b50*/  FMUL R11, R24, R11 ;  /* 0x0000000b180b7220 */ /* 0x000fe20000400000 */
[----:B------:R-:W-:Y:S01]  /*7b60*/  F2FP.BF16.F32.PACK_AB R5, R0, R6 ;  /* 0x000000060005723e */ /* 0x000fe200000010ff */
[----:B------:R-:W-:Y:S01]  /*7b70*/  FFMA R2, R26, R25, R2 ;  /* 0x000000191a027223 */ /* 0x000fe20000000002 */
[----:B------:R-:W-:Y:S01]  /*7b80*/  FMUL R8, R24, R12 ;  /* 0x0000000c18087220 */ /* 0x000fe20000400000 */
[----:B------:R-:W-:Y:S01]  /*7b90*/  MOV R0, UR44 ;  /* 0x0000002c00007c02 */ /* 0x000fe20008000f00 */
[----:B------:R-:W-:Y:S01]  /*7ba0*/  FFMA R3, R26, R27, R3 ;  /* 0x0000001b1a037223 */ /* 0x000fe20000000003 */
[----:B------:R-:W-:Y:S01]  /*7bb0*/  FMUL R9, R24, R13 ;  /* 0x0000000d18097220 */ /* 0x000fe20000400000 */
[----:B------:R-:W-:Y:S01]  /*7bc0*/  FFMA R7, R26, R28, R7 ;  /* 0x0000001c1a077223 */ /* 0x000fe20000000007 */
[----:B------:R-:W-:Y:S01]  /*7bd0*/  FMUL R10, R24, R14 ;  /* 0x0000000e180a7220 */ /* 0x000fe20000400000 */
[----:B------:R-:W-:Y:S01]  /*7be0*/  FFMA R11, R26, R29, R11 ;  /* 0x0000001d1a0b7223 */ /* 0x000fe2000000000b */
[----:B------:R-:W-:Y:S01]  /*7bf0*/  FMUL R15, R24, R15 ;  /* 0x0000000f180f7220 */ /* 0x000fe20000400000 */
[----:B------:R-:W-:Y:S01]  /*7c00*/  FFMA R8, R26, R30, R8 ;  /* 0x0000001e1a087223 */ /* 0x000fe20000000008 */
[----:B------:R-:W-:Y:S01]  /*7c10*/  LEA R0, R0, R44, 0xb ;  /* 0x0000002c00007211 */ /* 0x000fe200078e58ff */
[----:B------:R-:W-:Y:S01]  /*7c20*/  FMUL R12, R24, R16 ;  /* 0x00000010180c7220 */ /* 0x000fe20000400000 */
[----:B------:R-:W-:Y:S01]  /*7c30*/  FFMA R9, R26, R31, R9 ;  /* 0x0000001f1a097223 */ /* 0x000fe20000000009 */
[----:B------:R-:W-:Y:S01]  /*7c40*/  FMUL R13, R24, R17 ;  /* 0x00000011180d7220 */ /* 0x000fe20000400000 */
[----:B------:R-:W-:Y:S01]  /*7c50*/  FFMA R10, R26, R32, R10 ;  /* 0x000000201a0a7223 */ /* 0x000fe2000000000a */
[----:B------:R-:W-:Y:S01]  /*7c60*/  FMUL R14, R24, R18 ;  /* 0x00000012180e7220 */ /* 0x000fe20000400000 */
[----:B------:R-:W-:Y:S01]  /*7c70*/  FFMA R15, R26, R33, R15 ;  /* 0x000000211a0f7223 */ /* 0x000fe2000000000f */
[----:B------:R-:W-:Y:S01]  /*7c80*/  FMUL R19, R24, R19 ;  /* 0x0000001318137220 */ /* 0x000fe20000400000 */
[----:B------:R-:W-:Y:S01]  /*7c90*/  F2FP.BF16.F32.PACK_AB R6, R3, R2 ;  /* 0x000000020306723e */ /* 0x000fe200000010ff */
[C---:B------:R-:W-:Y:S01]  /*7ca0*/  FFMA R12, R26.reuse, R34, R12 ;  /* 0x000000221a0c7223 */ /* 0x040fe2000000000c */
[----:B------:R-:W-:Y:S01]  /*7cb0*/  F2FP.BF16.F32.PACK_AB R7, R11, R7 ;  /* 0x000000070b07723e */ /* 0x000fe200000010ff */
[----:B------:R-:W-:Y:S01]  /*7cc0*/  FFMA R13, R26, R35, R13 ;  /* 0x000000231a0d7223 */ /* 0x000fe2000000000d */
[----:B------:R-:W-:Y:S01]  /*7cd0*/  LEA R0, R0, UR45, 0x1 ;  /* 0x0000002d00007c11 */ /* 0x000fe2000f8e08ff */
[C---:B------:R-:W-:Y:S01]  /*7ce0*/  FFMA R14, R26.reuse, R36, R14 ;  /* 0x000000241a0e7223 */ /* 0x040fe2000000000e */
[----:B------:R-:W-:Y:S01]  /*7cf0*/  FFMA R19, R26, R37, R19 ;  /* 0x000000251a137223 */ /* 0x000fe20000000013 */
[----:B------:R-:W-:Y:S02]  /*7d00*/  F2FP.BF16.F32.PACK_AB R8, R9, R8 ;  /* 0x000000080908723e */ /* 0x000fe400000010ff */
        /* <DEDUP_REMOVED lines=15> */
[----:B------:R-:W-:Y:S02]  /*7e00*/  ULEA UR5, UR44, UR45, 0xc ;  /* 0x0000002d2c057291 */ /* 0x000fe4000f8e60ff */
[----:B------:R-:W-:Y:S02]  /*7e10*/  UIADD3 UR13, UPT, UPT, UR49, 0x10, URZ ;  /* 0x00000010310d7890 */ /* 0x000fe4000fffe0ff */
[----:B------:R-:W-:Y:S02]  /*7e20*/  UIADD3 UR12, UPT, UPT, UR5, 0x200, URZ ;  /* 0x00000200050c7890 */ /* 0x000fe4000fffe0ff */
[----:B------:R-:W-:Y:S01]  /*7e30*/  UIADD3 UR8, UPT, UPT, UR5, 0xa00, URZ ;  /* 0x00000a0005087890 */ /* 0x000fe2000fffe0ff */
[----:B------:R-:W-:Y:S01]  /*7e40*/  UMOV UR14, UR50 ;  /* 0x00000032000e7c82 */ /* 0x000fe20008000000 */
[----:B------:R-:W-:Y:S01]  /*7e50*/  UMOV UR15, UR36 ;  /* 0x00000024000f7c82 */ /* 0x000fe20008000000 */
[----:B------:R-:W-:Y:S01]  /*7e60*/  UIADD3 UR9, UPT, UPT, UR49, 0x30, URZ ;  /* 0x0000003031097890 */ /* 0x000fe2000fffe0ff */
[----:B------:R-:W-:Y:S01]  /*7e70*/  UMOV UR10, UR50 ;  /* 0x00000032000a7c82 */ /* 0x000fe20008000000 */
[----:B------:R-:W-:Y:S01]  /*7e80*/  UMOV UR11, UR36 ;  /* 0x00000024000b7c82 */ /* 0x000fe20008000000 */
[----:B--2---:R-:W-:Y:S04]  /*7e90*/  UIADD3 UR4, UP0, UPT, UR6, 0x680, URZ ;  /* 0x0000068006047890 */ /* 0x004fe8000ff1e0ff */
[----:B------:R-:W-:Y:S09]  /*7ea0*/  UIADD3.X UR5, UPT, UPT, URZ, UR7, URZ, UP0, !UPT ;  /* 0x00000007ff057290 */ /* 0x000ff200087fe4ff */
[----:B------:R2:W-:Y:S01]  /*7eb0*/  UTMASTG.3D [UR12], [UR4] ;  /* 0x0000000c040073b5 */ /* 0x0005e20008010000 */
[----:B------:R2:W-:Y:S02]  /*7ec0*/  UTMASTG.3D [UR8], [UR4] ;  /* 0x00000008040073b5 */ /* 0x0005e40008010000 */
[----:B--2---:R0:W-:Y:S02]  /*7ed0*/  UTMACMDFLUSH ;  /* 0x00000000000079b7 */ /* 0x0041e40000000000 */
.L_x_130:
[----:B------:R-:W-:Y:S05]  /*7ee0*/  BSYNC.RECONVERGENT B0 ;  /* 0x0000000000007941 */ /* 0x000fea0003800200 */
.L_x_129:
[----:B------:R-:W-:Y:S01]  /*7ef0*/  UIADD3 UR4, UPT, UPT, UR44, 0x1, URZ ;  /* 0x000000012c047890 */ /* 0x000fe2000fffe0ff */
[----:B------:R-:W-:Y:S03]  /*7f00*/  BSSY.RECONVERGENT B0, `(.L_x_131) ;  /* 0x0000008000007945 */ /* 0x000fe60003800200 */
[----:B------:R-:W-:Y:S04]  /*7f10*/  UISETP.NE.AND UP0, UPT, UR4, 0x3, UPT ;  /* 0x000000030400788c */ /* 0x000fe8000bf05270 */
[----:B------:R-:W-:Y:S02]  /*7f20*/  UISETP.EQ.XOR UP1, UPT, UR46, 0x3, !UP0 ;  /* 0x000000032e00788c */ /* 0x000fe4000c722a70 */
[----:B------:R-:W-:Y:S02]  /*7f30*/  USEL UR47, UR4, URZ, UP0 ;  /* 0x000000ff042f7287 */ /* 0x000fe40008000000 */
[----:B------:R-:W-:Y:S04]  /*7f40*/  USEL UR5, URZ, 0x1, !UP1 ;  /* 0x00000001ff057887 */ /* 0x000fe8000c800000 */
[----:B------:R-:W-:Y:S01]  /*7f50*/  ULOP3.LUT UR54, UR54, UR5, URZ, 0x3c, !UPT ;  /* 0x0000000536367292 */ /* 0x000fe2000f8e3cff */
[----:B------:R-:W-:Y:S11]  /*7f60*/  @P0 BRA `(.L_x_132) ;  /* 0x0000000000040947 */ /* 0x000ff60003800000 */
[----:B------:R-:W-:Y:S04]  /*7f70*/  DEPBAR.LE SB0, 0x1 ;  /* 0x000080400000791a */ /* 0x000fe80000000000 */
.L_x_132:
[----:B------:R-:W-:Y:S05]  /*7f80*/  BSYNC.RECONVERGENT B0 ;  /* 0x0000000000007941 */ /* 0x000fea0003800200 */
.L_x_131:
[----:B------:R-:W-:Y:S01]  /*7f90*/  BAR.SYNC.DEFER_BLOCKING 0x1, 0x80 ;  /* 0x0042000000007b1d */ /* 0x000fe20000010000 */
[----:B------:R-:W-:Y:S01]  /*7fa0*/  UISETP.NE.AND UP0, UPT, UR53, -0x2, UPT ;  /* 0xfffffffe3500788c */ /* 0x000fe2000bf05270 */
[----:B------:R-:W-:Y:S08]  /*7fb0*/  IADD3 R22, PT, PT, R22, 0x1, RZ ;  /* 0x0000000116167810 */ /* 0x000ff00007ffe0ff */
[----:B------:R-:W-:Y:S05]  /*7fc0*/  BRA.U !UP0, `(.L_x_133) ;  /* 0x0000000108287547 */ /* 0x000fea000b800000 */
[----:B------:R-:W-:Y:S01]  /*7fd0*/  ISETP.NE.AND P0, PT, R62, RZ, PT ;  /* 0x000000ff3e00720c */ /* 0x000fe20003f05270 */
[----:B------:R-:W-:Y:S01]  /*7fe0*/  IMAD.U32 R2, RZ, RZ, UR52 ;  /* 0x00000034ff027e24 */ /* 0x000fe2000f8e00ff */
[----:B------:R-:W-:Y:S01]  /*7ff0*/  UIADD3 UR4, UPT, UPT, UR52, 0x1, URZ ;  /* 0x0000000134047890 */ /* 0x000fe2000fffe0ff */
[----:B-1----:R-:W-:Y:S03]  /*8000*/  IMAD.U32 R0, RZ, RZ, UR55 ;  /* 0x00000037ff007e24 */ /* 0x002fe6000f8e00ff */
[----:B------:R-:W-:Y:S04]  /*8010*/  UISETP.NE.AND UP0, UPT, UR4, 0x3, UPT ;  /* 0x000000030400788c */ /* 0x000fe8000bf05270 */
[----:B------:R-:W-:Y:S03]  /*8020*/  USEL UR52, UR4, URZ, UP0 ;  /* 0x000000ff04347287 */ /* 0x000fe60008000000 */
[----:B------:R-:W-:Y:S05]  /*8030*/  @P0 LEA R2, R2, UR45, 0x3 ;  /* 0x0000002d02020c11 */ /* 0x000fea000f8e18ff */
[----:B------:R-:W-:Y:S05]  /*8040*/  @P0 VIADD R2, R2, 0x98 ;  /* 0x0000009802020836 */ /* 0x000fea0000000000 */
[----:B------:R-:W-:Y:S04]  /*8050*/  @P0 PRMT R0, R0, 0x654, R2 ;  /* 0x0000065400000816 */ /* 0x000fe80000000002 */
[----:B------:R2:W-:Y:S03]  /*8060*/  @P0 SYNCS.ARRIVE.TRANS64.RED.A1T0 RZ, [R0+URZ], RZ ;  /* 0x000000ff00ff09a7 */ /* 0x0005e600081004ff */
.L_x_133:
[----:B------:R-:W-:Y:S01]  /*8070*/  R2UR UR6, R61 ;  /* 0x000000003d0672ca */ /* 0x000fe200000e0000 */
[----:B------:R-:W-:Y:S01]  /*8080*/  UIADD3 UR53, UPT, UPT, UR53, 0x2, URZ ;  /* 0x0000000235357890 */ /* 0x000fe2000fffe0ff */
[----:B------:R-:W-:Y:S02]  /*8090*/  R2UR UR5, R50 ;  /* 0x00000000320572ca */ /* 0x000fe400000e0000 */
[----:B------:R-:W-:Y:S02]  /*80a0*/  R2UR UR4, R51 ;  /* 0x00000000330472ca */ /* 0x000fe400000e0000 */
[----:B------:R-:W-:Y:S02]  /*80b0*/  R2UR UR36, R59 ;  /* 0x000000003b2472ca */ /* 0x000fe400000e0000 */
[----:B------:R-:W-:Y:S02]  /*80c0*/  ISETP.NE.AND P0, PT, R55, 0x2, PT ;  /* 0x000000023700780c */ /* 0x000fe40003f05270 */
[----:B------:R-:W-:Y:S02]  /*80d0*/  ISETP.NE.AND P1, PT, R22, 0x4, PT ;  /* 0x000000041600780c */ /* 0x000fe40003f25270 */
[----:B------:R-:W-:Y:S01]  /*80e0*/  SEL R2, RZ, 0x1, P0 ;  /* 0x00000001ff027807 */ /* 0x000fe20000000000 */
[----:B------:R-:W-:Y:S01]  /*80f0*/  UISETP.NE.AND UP0, UPT, UR6, URZ, UPT ;  /* 0x000000ff0600728c */ /* 0x000fe2000bf05270 */
[----:B-12---:R-:W-:Y:S01]  /*8100*/  SEL R0, RZ, 0x1, P1 ;  /* 0x00000001ff007807 */ /* 0x006fe20000800000 */
[----:B------:R-:W-:Y:S01]  /*8110*/  UIADD3 UR26, UPT, UPT, UR37, UR5, URZ ;  /* 0x00000005251a7290 */ /* 0x000fe2000fffe0ff */
[----:B------:R-:W-:Y:S01]  /*8120*/  LOP3.LUT R56, R56, R2, RZ, 0x3c, !PT ;  /* 0x0000000238387212 */ /* 0x000fe200078e3cff */
[----:B------:R-:W-:Y:S01]  /*8130*/  UIADD3 UR27, UPT, UPT, UR38, UR4, URZ ;  /* 0x00000004261b7290 */ /* 0x000fe2000fffe0ff */
[----:B------:R-:W-:Y:S02]  /*8140*/  LOP3.LUT R57, R57, R0, RZ, 0x3c, !PT ;  /* 0x0000000039397212 */ /* 0x000fe400078e3cff */
[----:B------:R-:W-:Y:S02]  /*8150*/  SEL R55, R55, RZ, P0 ;  /* 0x000000ff37377207 */ /* 0x000fe40000000000 */
[----:B------:R-:W-:Y:S01]  /*8160*/  SEL R22, R22, RZ, P1 ;  /* 0x000000ff16167207 */ /* 0x000fe20000800000 */
[----:B------:R-:W-:Y:S06]  /*8170*/  BRA.U UP0, `(.L_x_134) ;  /* 0xffffffdd00447547 */ /* 0x000fec000b83ffff */
[----:B------:R-:W-:-:S13]  /*8180*/  R2UR UR4, R52 ;  /* 0x00000000340472ca */ /* 0x000fda00000e0000 */
[----:B------:R-:W-:-:S09]  /*8190*/  UISETP.NE.AND UP0, UPT, UR4, URZ, UPT ;  /* 0x000000ff0400728c */ /* 0x000fd2000bf05270 */
[----:B------:R-:W-:Y:S05]  /*81a0*/  BRA.U !UP0, `(.L_x_135) ;  /* 0x0000000108487547 */ /* 0x000fea000b800000 */
[----:B------:R-:W1:Y:S02]  /*81b0*/  LDCU.64 UR4, c[0x0][0x890] ;  /* 0x00011200ff0477ac */ /* 0x000e640008000a00 */
[----:B-1----:R-:W-:-:S04]  /*81c0*/  UISETP.NE.U32.AND UP0, UPT, UR4, URZ, UPT ;  /* 0x000000ff0400728c */ /* 0x002fc8000bf05070 */
[----:B------:R-:W-:-:S09]  /*81d0*/  UISETP.NE.AND.EX UP0, UPT, UR5, URZ, UPT, UP0 ;  /* 0x000000ff0500728c */ /* 0x000fd2000bf05300 */
[----:B------:R-:W-:Y:S05]  /*81e0*/  BRA.U UP0, `(.L_x_136) ;  /* 0x00000001000c7547 */ /* 0x000fea000b800000 */
[----:B------:R-:W-:-:S13]  /*81f0*/  FSETP.NEU.AND P0, PT, R26, RZ, PT ;  /* 0x000000ff1a00720b */ /* 0x000fda0003f0d000 */
[----:B------:R-:W-:Y:S05]  /*8200*/  @!P0 EXIT ;  /* 0x000000000000894d */ /* 0x000fea0003800000 */
[----:B------:R-:W-:Y:S05]  /*8210*/  BRA `(.L_x_135) ;  /* 0x00000000002c7947 */ /* 0x000fea0003800000 */
.L_x_136:
[----:B------:R-:W-:Y:S01]  /*8220*/  ISETP.NE.AND P0, PT, R54, RZ, PT ;  /* 0x000000ff3600720c */ /* 0x000fe20003f05270 */
[----:B------:R-:W-:-:S12]  /*8230*/  BSSY.RECONVERGENT B0, `(.L_x_135) ;  /* 0x0000009000007945 */ /* 0x000fd80003800200 */
[----:B------:R-:W-:Y:S05]  /*8240*/  @P0 BRA `(.L_x_137) ;  /* 0x0000000000140947 */ /* 0x000fea0003800000 */
[----:B------:R-:W1:Y:S02]  /*8250*/  LDCU.64 UR4, c[0x0][0x888] ;  /* 0x00011100ff0477ac */ /* 0x000e640008000a00 */
[----:B-1----:R-:W-:-:S04]  /*8260*/  ISETP.NE.U32.AND P0, PT, RZ, UR4, PT ;  /* 0x00000004ff007c0c */ /* 0x002fc8000bf05070 */
[----:B------:R-:W-:-:S13]  /*8270*/  ISETP.NE.AND.EX P0, PT, RZ, UR5, PT, P0 ;  /* 0x00000005ff007c0c */ /* 0x000fda000bf05300 */
[----:B------:R-:W-:Y:S05]  /*8280*/  @!P0 EXIT ;  /* 0x000000000000894d */ /* 0x000fea0003800000 */
[----:B------:R-:W-:Y:S05]  /*8290*/  BRA `(.L_x_138) ;  /* 0x0000000000087947 */ /* 0x000fea0003800000 */
.L_x_137:
[----:B------:R-:W-:-:S13]  /*82a0*/  FSETP.NEU.AND P0, PT, R26, RZ, PT ;  /* 0x000000ff1a00720b */ /* 0x000fda0003f0d000 */
[----:B------:R-:W-:Y:S05]  /*82b0*/  @!P0 EXIT ;  /* 0x000000000000894d */ /* 0x000fea0003800000 */
.L_x_138:
[----:B------:R-:W-:Y:S05]  /*82c0*/  BSYNC.RECONVERGENT B0 ;  /* 0x0000000000007941 */ /* 0x000fea0003800200 */
.L_x_135:
[----:B------:R-:W-:Y:S01]  /*82d0*/  ULEA UR4, UR52, UR45, 0x3 ;  /* 0x0000002d34047291 */ /* 0x000fe2000f8e18ff */
[----:B------:R-:W-:-:S04]  /*82e0*/  DEPBAR.LE SB0, 0x0 ;  /* 0x000080000000791a */ /* 0x000fc80000000000 */
[----:B------:R-:W-:-:S04]  /*82f0*/  UIADD3 UR4, UPT, UPT, UR4, 0x98, URZ ;  /* 0x0000009804047890 */ /* 0x000fc8000fffe0ff */
[----:B------:R-:W-:-:S09]  /*8300*/  UPRMT UR4, UR55, 0x654, UR4 ;  /* 0x0000065437047896 */ /* 0x000fd20008000004 */
[----:B------:R-:W-:Y:S01]  /*8310*/  SYNCS.ARRIVE.TRANS64.RED.A1T0 RZ, [UR4], RZ ;  /* 0x000000ffffff79a7 */ /* 0x000fe20008100404 */
[----:B------:R-:W-:Y:S05]  /*8320*/  EXIT ;  /* 0x000000000000794d */ /* 0x000fea0003800000 */
.L_x_24:
[----:B---3--:R3:W4:Y:S02]  /*8330*/  SYNCS.PHASECHK.TRANS64.TRYWAIT P0, [R0+URZ+0x130], R2 ;  /* 0x00013002000075a7 */ /* 0x00872400080011ff */
[----:B----4-:R-:W-:Y:S05]  /*8340*/  @!P0 NANOSLEEP.SYNCS 0x989680 ;  /* 0x009896800000895d */ /* 0x010fea0003900000 */
[----:B------:R-:W4:Y:S02]  /*8350*/  @!P0 SYNCS.PHASECHK.TRANS64 P0, [R0+URZ+0x130], R2 ;  /* 0x00013002000085a7 */ /* 0x000f2400080010ff */
[----:B----4-:R-:W-:Y:S05]  /*8360*/  @!P0 BRA `(.L_x_24) ;  /* 0xfffffffc00f08947 */ /* 0x010fea000383ffff */
[----:B------:R-:W-:Y:S05]  /*8370*/  BRA `(.L_x_139) ;  /* 0xffffff9400c87947 */ /* 0x000fea000383ffff */
.L_x_27:
[----:B--2---:R-:W-:-:S07]  /*8380*/  MOV R0, UR33 ;  /* 0x0000002100007c02 */ /* 0x004fce0008000f00 */
.L_x_140:
[----:B--2---:R2:W3:Y:S02]  /*8390*/  SYNCS.PHASECHK.TRANS64.TRYWAIT P0, [R0+URZ+0x40], R3 ;  /* 0x00004003000075a7 */ /* 0x0044e400080011ff */
[----:B---3--:R-:W-:Y:S05]  /*83a0*/  @!P0 NANOSLEEP.SYNCS 0x989680 ;  /* 0x009896800000895d */ /* 0x008fea0003900000 */
[----:B------:R-:W3:Y:S02]  /*83b0*/  @!P0 SYNCS.PHASECHK.TRANS64 P0, [R0+URZ+0x40], R3 ;  /* 0x00004003000085a7 */ /* 0x000ee400080010ff */
[----:B---3--:R-:W-:Y:S05]  /*83c0*/  @!P0 BRA `(.L_x_140) ;  /* 0xfffffffc00f08947 */ /* 0x008fea000383ffff */
[----:B------:R-:W-:Y:S05]  /*83d0*/  BRA `(.L_x_26) ;  /* 0xffffff9800207947 */ /* 0x000fea000383ffff */
.L_x_34:
[----:B--2---:R-:W-:-:S07]  /*83e0*/  MOV R0, UR7 ;  /* 0x0000000700007c02 */ /* 0x004fce0008000f00 */
.L_x_141:
[----:B-1----:R1:W2:Y:S02]  /*83f0*/  SYNCS.PHASECHK.TRANS64.TRYWAIT P0, [R0+URZ+0x40], R3 ;  /* 0x00004003000075a7 */ /* 0x0022a400080011ff */
[----:B--2---:R-:W-:Y:S05]  /*8400*/  @!P0 NANOSLEEP.SYNCS 0x989680 ;  /* 0x009896800000895d */ /* 0x004fea0003900000 */
[----:B------:R-:W2:Y:S02]  /*8410*/  @!P0 SYNCS.PHASECHK.TRANS64 P0, [R0+URZ+0x40], R3 ;  /* 0x00004003000085a7 */ /* 0x000ea400080010ff */
[----:B--2---:R-:W-:Y:S05]  /*8420*/  @!P0 BRA `(.L_x_141) ;  /* 0xfffffffc00f08947 */ /* 0x004fea000383ffff */
[----:B------:R-:W-:Y:S05]  /*8430*/  BRA `(.L_x_33) ;  /* 0xffffff9c00147947 */ /* 0x000fea000383ffff */
.L_x_41:
[----:B-1----:R1:W2:Y:S02]  /*8440*/  SYNCS.PHASECHK.TRANS64.TRYWAIT P0, [R3+URZ+0xc0], R0 ;  /* 0x0000c000030075a7 */ /* 0x0022a400080011ff */
[----:B--2---:R-:W-:Y:S05]  /*8450*/  @!P0 NANOSLEEP.SYNCS 0x989680 ;  /* 0x009896800000895d */ /* 0x004fea0003900000 */
[----:B------:R-:W2:Y:S02]  /*8460*/  @!P0 SYNCS.PHASECHK.TRANS64 P0, [R3+URZ+0xc0], R0 ;  /* 0x0000c000030085a7 */ /* 0x000ea400080010ff */
[----:B--2---:R-:W-:Y:S05]  /*8470*/  @!P0 BRA `(.L_x_41) ;  /* 0xfffffffc00f08947 */ /* 0x004fea000383ffff */
[----:B------:R-:W-:Y:S05]  /*8480*/  BRA `(.L_x_142) ;  /* 0xffffff9c00fc7947 */ /* 0x000fea000383ffff */
.L_x_45:
[----:B------:R-:W-:-:S07]  /*8490*/  MOV R0, UR4 ;  /* 0x0000000400007c02 */ /* 0x000fce0008000f00 */
.L_x_143:
[----:B-1----:R1:W2:Y:S02]  /*84a0*/  SYNCS.PHASECHK.TRANS64.TRYWAIT P0, [R0+URZ], R2 ;  /* 0x00000002000075a7 */ /* 0x0022a400080011ff */
[----:B--2---:R-:W-:Y:S05]  /*84b0*/  @!P0 NANOSLEEP.SYNCS 0x989680 ;  /* 0x009896800000895d */ /* 0x004fea0003900000 */
[----:B------:R-:W2:Y:S02]  /*84c0*/  @!P0 SYNCS.PHASECHK.TRANS64 P0, [R0+URZ], R2 ;  /* 0x00000002000085a7 */ /* 0x000ea400080010ff */
[----:B--2---:R-:W-:Y:S05]  /*84d0*/  @!P0 BRA `(.L_x_143) ;  /* 0xfffffffc00f08947 */ /* 0x004fea000383ffff */
[----:B------:R-:W-:Y:S05]  /*84e0*/  BRA `(.L_x_144) ;  /* 0xffffffa400a87947 */ /* 0x000fea000383ffff */
.L_x_46:
[----:B------:R-:W-:-:S07]  /*84f0*/  MOV R0, UR5 ;  /* 0x0000000500007c02 */ /* 0x000fce0008000f00 */
.L_x_145:
[----:B-1----:R1:W2:Y:S02]  /*8500*/  SYNCS.PHASECHK.TRANS64.TRYWAIT P0, [R0+URZ], R3 ;  /* 0x00000003000075a7 */ /* 0x0022a400080011ff */
[----:B--2---:R-:W-:Y:S05]  /*8510*/  @!P0 NANOSLEEP.SYNCS 0x989680 ;  /* 0x009896800000895d */ /* 0x004fea0003900000 */
[----:B------:R-:W2:Y:S02]  /*8520*/  @!P0 SYNCS.PHASECHK.TRANS64 P0, [R0+URZ], R3 ;  /* 0x00000003000085a7 */ /* 0x000ea400080010ff */
[----:B--2---:R-:W-:Y:S05]  /*8530*/  @!P0 BRA `(.L_x_145) ;  /* 0xfffffffc00f08947 */ /* 0x004fea000383ffff */
[----:B------:R-:W-:Y:S05]  /*8540*/  BRA `(.L_x_146) ;  /* 0xffffffa400b47947 */ /* 0x000fea000383ffff */
.L_x_47:
[----:B------:R-:W-:-:S07]  /*8550*/  MOV R0, UR5 ;  /* 0x0000000500007c02 */ /* 0x000fce0008000f00 */
.L_x_147:
[----:B-1----:R1:W2:Y:S02]  /*8560*/  SYNCS.PHASECHK.TRANS64.TRYWAIT P0, [R0+URZ], R3 ;  /* 0x00000003000075a7 */ /* 0x0022a400080011ff */
[----:B--2---:R-:W-:Y:S05]  /*8570*/  @!P0 NANOSLEEP.SYNCS 0x989680 ;  /* 0x009896800000895d */ /* 0x004fea0003900000 */
[----:B------:R-:W2:Y:S02]  /*8580*/  @!P0 SYNCS.PHASECHK.TRANS64 P0, [R0+URZ], R3 ;  /* 0x00000003000085a7 */ /* 0x000ea400080010ff */
[----:B--2---:R-:W-:Y:S05]  /*8590*/  @!P0 BRA `(.L_x_147) ;  /* 0xfffffffc00f08947 */ /* 0x004fea000383ffff */
[----:B------:R-:W-:Y:S05]  /*85a0*/  BRA `(.L_x_148) ;  /* 0xffffffa400c07947 */ /* 0x000fea000383ffff */
.L_x_48:
[----:B------:R-:W-:-:S07]  /*85b0*/  MOV R0, UR5 ;  /* 0x0000000500007c02 */ /* 0x000fce0008000f00 */
.L_x_149:
[----:B-1----:R1:W2:Y:S02]  /*85c0*/  SYNCS.PHASECHK.TRANS64.TRYWAIT P0, [R0+URZ], R3 ;  /* 0x00000003000075a7 */ /* 0x0022a400080011ff */
[----:B--2---:R-:W-:Y:S05]  /*85d0*/  @!P0 NANOSLEEP.SYNCS 0x989680 ;  /* 0x009896800000895d */ /* 0x004fea0003900000 */
[----:B------:R-:W2:Y:S02]  /*85e0*/  @!P0 SYNCS.PHASECHK.TRANS64 P0, [R0+URZ], R3 ;  /* 0x00000003000085a7 */ /* 0x000ea400080010ff */
[----:B--2---:R-:W-:Y:S05]  /*85f0*/  @!P0 BRA `(.L_x_149) ;  /* 0xfffffffc00f08947 */ /* 0x004fea000383ffff */
[----:B------:R-:W-:Y:S05]  /*8600*/  BRA `(.L_x_150) ;  /* 0xffffffa400cc7947 */ /* 0x000fea000383ffff */
.L_x_49:
[----:B------:R-:W-:-:S07]  /*8610*/  MOV R0, UR5 ;  /* 0x0000000500007c02 */ /* 0x000fce0008000f00 */
.L_x_151:
[----:B-1----:R1:W2:Y:S02]  /*8620*/  SYNCS.PHASECHK.TRANS64.TRYWAIT P0, [R0+URZ], R3 ;  /* 0x00000003000075a7 */ /* 0x0022a400080011ff */
[----:B--2---:R-:W-:Y:S05]  /*8630*/  @!P0 NANOSLEEP.SYNCS 0x989680 ;  /* 0x009896800000895d */ /* 0x004fea0003900000 */
[----:B------:R-:W2:Y:S02]  /*8640*/  @!P0 SYNCS.PHASECHK.TRANS64 P0, [R0+URZ], R3 ;  /* 0x00000003000085a7 */ /* 0x000ea400080010ff */
[----:B--2---:R-:W-:Y:S05]  /*8650*/  @!P0 BRA `(.L_x_151) ;  /* 0xfffffffc00f08947 */ /* 0x004fea000383ffff */
[----:B------:R-:W-:Y:S05]  /*8660*/  BRA `(.L_x_152) ;  /* 0xffffffa400d87947 */ /* 0x000fea000383ffff */
.L_x_50:
[----:B------:R-:W-:-:S07]  /*8670*/  MOV R0, UR5 ;  /* 0x0000000500007c02 */ /* 0x000fce0008000f00 */
.L_x_153:
[----:B-1----:R1:W2:Y:S02]  /*8680*/  SYNCS.PHASECHK.TRANS64.TRYWAIT P0, [R0+URZ], R3 ;  /* 0x00000003000075a7 */ /* 0x0022a400080011ff */
[----:B--2---:R-:W-:Y:S05]  /*8690*/  @!P0 NANOSLEEP.SYNCS 0x989680 ;  /* 0x009896800000895d */ /* 0x004fea0003900000 */
[----:B------:R-:W2:Y:S02]  /*86a0*/  @!P0 SYNCS.PHASECHK.TRANS64 P0, [R0+URZ], R3 ;  /* 0x00000003000085a7 */ /* 0x000ea400080010ff */
[----:B--2---:R-:W-:Y:S05]  /*86b0*/  @!P0 BRA `(.L_x_153) ;  /* 0xfffffffc00f08947 */ /* 0x004fea000383ffff */
[----:B------:R-:W-:Y:S05]  /*86c0*/  BRA `(.L_x_154) ;  /* 0xffffffa400e47947 */ /* 0x000fea000383ffff */
.L_x_51:
[----:B------:R-:W-:-:S07]  /*86d0*/  MOV R0, UR5 ;  /* 0x0000000500007c02 */ /* 0x000fce0008000f00 */
.L_x_155:
[----:B-1----:R1:W2:Y:S02]  /*86e0*/  SYNCS.PHASECHK.TRANS64.TRYWAIT P0, [R0+URZ], R3 ;  /* 0x00000003000075a7 */ /* 0x0022a400080011ff */
[----:B--2---:R-:W-:Y:S05]  /*86f0*/  @!P0 NANOSLEEP.SYNCS 0x989680 ;  /* 0x009896800000895d */ /* 0x004fea0003900000 */
[----:B------:R-:W2:Y:S02]  /*8700*/  @!P0 SYNCS.PHASECHK.TRANS64 P0, [R0+URZ], R3 ;  /* 0x00000003000085a7 */ /* 0x000ea400080010ff */
[----:B--2---:R-:W-:Y:S05]  /*8710*/  @!P0 BRA `(.L_x_155) ;  /* 0xfffffffc00f08947 */ /* 0x004fea000383ffff */
[----:B------:R-:W-:Y:S05]  /*8720*/  BRA `(.L_x_156) ;  /* 0xffffffa400f07947 */ /* 0x000fea000383ffff */
.L_x_54:
[----:B--2---:R2:W3:Y:S02]  /*8730*/  SYNCS.PHASECHK.TRANS64.TRYWAIT P0, [R0+URZ+0x120], R4 ;  /* 0x00012004000075a7 */ /* 0x0044e400080011ff */
[----:B---3--:R-:W-:Y:S05]  /*8740*/  @!P0 NANOSLEEP.SYNCS 0x989680 ;  /* 0x009896800000895d */ /* 0x008fea0003900000 */
[----:B------:R-:W3:Y:S02]  /*8750*/  @!P0 SYNCS.PHASECHK.TRANS64 P0, [R0+URZ+0x120], R4 ;  /* 0x00012004000085a7 */ /* 0x000ee400080010ff */
[----:B---3--:R-:W-:Y:S05]  /*8760*/  @!P0 BRA `(.L_x_54) ;  /* 0xfffffffc00f08947 */ /* 0x008fea000383ffff */
[----:B------:R-:W-:Y:S05]  /*8770*/  BRA `(.L_x_157) ;  /* 0xffffffa8004c7947 */ /* 0x000fea000383ffff */
.L_x_55:
[----:B------:R-:W-:-:S07]  /*8780*/  MOV R0, UR4 ;  /* 0x0000000400007c02 */ /* 0x000fce0008000f00 */
.L_x_158:
[----:B--2---:R2:W3:Y:S02]  /*8790*/  SYNCS.PHASECHK.TRANS64.TRYWAIT P0, [R0+URZ+0xd0], R5 ;  /* 0x0000d005000075a7 */ /* 0x0044e400080011ff */
[----:B---3--:R-:W-:Y:S05]  /*87a0*/  @!P0 NANOSLEEP.SYNCS 0x989680 ;  /* 0x009896800000895d */ /* 0x008fea0003900000 */
[----:B------:R-:W3:Y:S02]  /*87b0*/  @!P0 SYNCS.PHASECHK.TRANS64 P0, [R0+URZ+0xd0], R5 ;  /* 0x0000d005000085a7 */ /* 0x000ee400080010ff */
[----:B---3--:R-:W-:Y:S05]  /*87c0*/  @!P0 BRA `(.L_x_158) ;  /* 0xfffffffc00f08947 */ /* 0x008fea000383ffff */
[----:B------:R-:W-:Y:S05]  /*87d0*/  BRA `(.L_x_159) ;  /* 0xffffffa8005c7947 */ /* 0x000fea000383ffff */
.L_x_56:
[----:B--2---:R2:W3:Y:S02]  /*87e0*/  SYNCS.PHASECHK.TRANS64.TRYWAIT P1, [R0+URZ+0xc0], R4 ;  /* 0x0000c004000075a7 */ /* 0x0044e400080211ff */
[----:B---3--:R-:W-:Y:S05]  /*87f0*/  @!P1 NANOSLEEP.SYNCS 0x989680 ;  /* 0x009896800000995d */ /* 0x008fea0003900000 */
[----:B------:R-:W3:Y:S02]  /*8800*/  @!P1 SYNCS.PHASECHK.TRANS64 P1, [R0+URZ+0xc0], R4 ;  /* 0x0000c004000095a7 */ /* 0x000ee400080210ff */
[----:B---3--:R-:W-:Y:S05]  /*8810*/  @!P1 BRA `(.L_x_56) ;  /* 0xfffffffc00f09947 */ /* 0x008fea000383ffff */
[----:B------:R-:W-:Y:S05]  /*8820*/  BRA `(.L_x_160) ;  /* 0xffffffa8008c7947 */ /* 0x000fea000383ffff */
.L_x_59:
[----:B------:R-:W-:-:S07]  /*8830*/  MOV R0, UR4 ;  /* 0x0000000400007c02 */ /* 0x000fce0008000f00 */
.L_x_161:
[----:B--2---:R2:W3:Y:S02]  /*8840*/  SYNCS.PHASECHK.TRANS64.TRYWAIT P0, [R0+URZ+0xd0], R2 ;  /* 0x0000d002000075a7 */ /* 0x0044e400080011ff */
[----:B---3--:R-:W-:Y:S05]  /*8850*/  @!P0 NANOSLEEP.SYNCS 0x989680 ;  /* 0x009896800000895d */ /* 0x008fea0003900000 */
[----:B------:R-:W3:Y:S02]  /*8860*/  @!P0 SYNCS.PHASECHK.TRANS64 P0, [R0+URZ+0xd0], R2 ;  /* 0x0000d002000085a7 */ /* 0x000ee400080010ff */
[----:B---3--:R-:W-:Y:S05]  /*8870*/  @!P0 BRA `(.L_x_161) ;  /* 0xfffffffc00f08947 */ /* 0x008fea000383ffff */
[----:B------:R-:W-:Y:S05]  /*8880*/  BRA `(.L_x_58) ;  /* 0xffffffa800e07947 */ /* 0x000fea000383ffff */
.L_x_68:
[----:B--2---:R-:W-:-:S04]  /*8890*/  MOV R5, UR5 ;  /* 0x0000000500057c02 */ /* 0x004fc80008000f00 */
[----:B------:R2:W3:Y:S03]  /*88a0*/  SYNCS.PHASECHK.TRANS64.TRYWAIT P0, [R5+URZ+0x8], R6 ;  /* 0x00000806050075a7 */ /* 0x0004e600080011ff */
[----:B---3--:R-:W-:Y:S05]  /*88b0*/  @!P0 NANOSLEEP.SYNCS 0x989680 ;  /* 0x009896800000895d */ /* 0x008fea0003900000 */
[----:B------:R-:W3:Y:S02]  /*88c0*/  @!P0 SYNCS.PHASECHK.TRANS64 P0, [R5+URZ+0x8], R6 ;  /* 0x00000806050085a7 */ /* 0x000ee400080010ff */
[----:B---3--:R-:W-:Y:S05]  /*88d0*/  @!P0 BRA `(.L_x_68) ;  /* 0xfffffffc00ec8947 */ /* 0x008fea000383ffff */
[----:B------:R-:W-:Y:S05]  /*88e0*/  BRA `(.L_x_67) ;  /* 0xffffffac00947947 */ /* 0x000fea000383ffff */
.L_x_70:
[----:B------:R-:W-:Y:S01]  /*88f0*/  BSSY B0, `(.L_x_162) ;  /* 0x0000006000007945 */ /* 0x000fe20003800000 */
[----:B------:R-:W-:-:S07]  /*8900*/  MOV R15, 0xffffffff ;  /* 0xffffffff000f7802 */ /* 0x000fce0000000f00 */
[----:B-12--5:R-:W-:Y:S05]  /*8910*/  WARPSYNC.COLLECTIVE R15, `(.L_x_163) ;  /* 0x000000000f0c7348 */ /* 0x026fea0003c00000 */
[----:B------:R-:W-:Y:S02]  /*8920*/  ELECT P6, UR79, PT ;  /* 0x00000000004f782f */ /* 0x000fe400038c0000 */
[----:B------:R-:W-:Y:S01]  /*8930*/  MOV R14, UR79 ;  /* 0x0000004f000e7c02 */ /* 0x000fe20008000f00 */
[----:B-12--5:R-:W-:Y:S10]  /*8940*/  ENDCOLLECTIVE ;  /* 0x000000000000791b */ /* 0x026ff40003800000 */
.L_x_163:
[----:B------:R-:W-:Y:S05]  /*8950*/  BSYNC B0 ;  /* 0x0000000000007941 */ /* 0x000fea0003800000 */
.L_x_162:
[----:B------:R-:W-:Y:S05]  /*8960*/  BRA `(.L_x_164) ;  /* 0xffffffac00c47947 */ /* 0x000fea000383ffff */
.L_x_72:
[----:B--2---:R-:W-:-:S04]  /*8970*/  MOV R3, UR5 ;  /* 0x0000000500037c02 */ /* 0x004fc80008000f00 */
[----:B------:R2:W3:Y:S03]  /*8980*/  SYNCS.PHASECHK.TRANS64.TRYWAIT P0, [R3+URZ+0x8], R4 ;  /* 0x00000804030075a7 */ /* 0x0004e600080011ff */
[----:B---3--:R-:W-:Y:S05]  /*8990*/  @!P0 NANOSLEEP.SYNCS 0x989680 ;  /* 0x009896800000895d */ /* 0x008fea0003900000 */
[----:B------:R-:W3:Y:S02]  /*89a0*/  @!P0 SYNCS.PHASECHK.TRANS64 P0, [R3+URZ+0x8], R4 ;  /* 0x00000804030085a7 */ /* 0x000ee400080010ff */
[----:B---3--:R-:W-:Y:S05]  /*89b0*/  @!P0 BRA `(.L_x_72) ;  /* 0xfffffffc00ec8947 */ /* 0x008fea000383ffff */
[----:B------:R-:W-:Y:S05]  /*89c0*/  BRA `(.L_x_71) ;  /* 0xffffffac00c87947 */ /* 0x000fea000383ffff */
.L_x_73:
[----:B-1----:R1:W2:Y:S02]  /*89d0*/  SYNCS.PHASECHK.TRANS64.TRYWAIT P0, [R0+URZ+0xc0], R4 ;  /* 0x0000c004000075a7 */ /* 0x0022a400080011ff */
[----:B--2---:R-:W-:Y:S05]  /*89e0*/  @!P0 NANOSLEEP.SYNCS 0x989680 ;  /* 0x009896800000895d */ /* 0x004fea0003900000 */
[----:B------:R-:W2:Y:S02]  /*89f0*/  @!P0 SYNCS.PHASECHK.TRANS64 P0, [R0+URZ+0xc0], R4 ;  /* 0x0000c004000085a7 */ /* 0x000ea400080010ff */
[----:B--2---:R-:W-:Y:S05]  /*8a00*/  @!P0 BRA `(.L_x_73) ;  /* 0xfffffffc00f08947 */ /* 0x004fea000383ffff */
[----:B------:R-:W-:Y:S05]  /*8a10*/  BRA `(.L_x_165) ;  /* 0xffffffb000d47947 */ /* 0x000fea000383ffff */
.L_x_75:
[----:B------:R-:W-:-:S07]  /*8a20*/  MOV R0, UR46 ;  /* 0x0000002e00007c02 */ /* 0x000fce0008000f00 */
.L_x_166:
[----:B-1----:R1:W2:Y:S02]  /*8a30*/  SYNCS.PHASECHK.TRANS64.TRYWAIT P0, [R0+URZ+0x100], R4 ;  /* 0x00010004000075a7 */ /* 0x0022a400080011ff */
[----:B--2---:R-:W-:Y:S05]  /*8a40*/  @!P0 NANOSLEEP.SYNCS 0x989680 ;  /* 0x009896800000895d */ /* 0x004fea0003900000 */
[----:B------:R-:W2:Y:S02]  /*8a50*/  @!P0 SYNCS.PHASECHK.TRANS64 P0, [R0+URZ+0x100], R4 ;  /* 0x00010004000085a7 */ /* 0x000ea400080010ff */
[----:B--2---:R-:W-:Y:S05]  /*8a60*/  @!P0 BRA `(.L_x_166) ;  /* 0xfffffffc00f08947 */ /* 0x004fea000383ffff */
[----:B------:R-:W-:Y:S05]  /*8a70*/  BRA `(.L_x_167) ;  /* 0xffffffb400207947 */ /* 0x000fea000383ffff */
.L_x_78:
[----:B------:R-:W-:Y:S07]  /*8a80*/  MOV R0, UR7 ;  /* 0x0000000700007c02 */ /* 0x000fee0008000f00 */
.L_x_168:
[----:B-1----:R1:W2:Y:S02]  /*8a90*/  SYNCS.PHASECHK.TRANS64.TRYWAIT P0, [R0+URZ], R4 ;  /* 0x00000004000075a7 */ /* 0x0022a400080011ff */
[----:B--2---:R-:W-:Y:S05]  /*8aa0*/  @!P0 NANOSLEEP.SYNCS 0x989680 ;  /* 0x009896800000895d */ /* 0x004fea0003900000 */
[----:B------:R-:W2:Y:S02]  /*8ab0*/  @!P0 SYNCS.PHASECHK.TRANS64 P0, [R0+URZ], R4 ;  /* 0x00000004000085a7 */ /* 0x000ea400080010ff */
[----:B--2---:R-:W-:Y:S05]  /*8ac0*/  @!P0 BRA `(.L_x_168) ;  /* 0xfffffffc00f08947 */ /* 0x004fea000383ffff */
[----:B------:R-:W-:Y:S05]  /*8ad0*/  BRA `(.L_x_77) ;  /* 0xffffffb400347947 */ /* 0x000fea000383ffff */
.L_x_82:
[----:B-1----:R-:W-:-:S07]  /*8ae0*/  MOV R0, UR4 ;  /* 0x0000000400007c02 */ /* 0x002fce0008000f00 */
.L_x_169:
[----:B-1----:R1:W2:Y:S02]  /*8af0*/  SYNCS.PHASECHK.TRANS64.TRYWAIT P0, [R0+URZ], R2 ;  /* 0x00000002000075a7 */ /* 0x0022a400080011ff */
[----:B--2---:R-:W-:Y:S05]  /*8b00*/  @!P0 NANOSLEEP.SYNCS 0x989680 ;  /* 0x009896800000895d */ /* 0x004fea0003900000 */
[----:B------:R-:W2:Y:S02]  /*8b10*/  @!P0 SYNCS.PHASECHK.TRANS64 P0, [R0+URZ], R2 ;  /* 0x00000002000085a7 */ /* 0x000ea400080010ff */
[----:B--2---:R-:W-:Y:S05]  /*8b20*/  @!P0 BRA `(.L_x_169) ;  /* 0xfffffffc00f08947 */ /* 0x004fea000383ffff */
[----:B------:R-:W-:Y:S05]  /*8b30*/  BRA `(.L_x_170) ;  /* 0xffffffb800787947 */ /* 0x000fea000383ffff */
.L_x_83:
[----:B------:R-:W-:-:S07]  /*8b40*/  MOV R0, UR5 ;  /* 0x0000000500007c02 */ /* 0x000fce0008000f00 */
.L_x_171:
[----:B-1----:R1:W2:Y:S02]  /*8b50*/  SYNCS.PHASECHK.TRANS64.TRYWAIT P0, [R0+URZ], R3 ;  /* 0x00000003000075a7 */ /* 0x0022a400080011ff */
[----:B--2---:R-:W-:Y:S05]  /*8b60*/  @!P0 NANOSLEEP.SYNCS 0x989680 ;  /* 0x009896800000895d */ /* 0x004fea0003900000 */
[----:B------:R-:W2:Y:S02]  /*8b70*/  @!P0 SYNCS.PHASECHK.TRANS64 P0, [R0+URZ], R3 ;  /* 0x00000003000085a7 */ /* 0x000ea400080010ff */
[----:B--2---:R-:W-:Y:S05]  /*8b80*/  @!P0 BRA `(.L_x_171) ;  /* 0xfffffffc00f08947 */ /* 0x004fea000383ffff */
[----:B------:R-:W-:Y:S05]  /*8b90*/  BRA `(.L_x_172) ;  /* 0xffffffb800847947 */ /* 0x000fea000383ffff */
.L_x_84:
[----:B------:R-:W-:-:S07]  /*8ba0*/  MOV R0, UR5 ;  /* 0x0000000500007c02 */ /* 0x000fce0008000f00 */
.L_x_173:
[----:B-1----:R1:W2:Y:S02]  /*8bb0*/  SYNCS.PHASECHK.TRANS64.TRYWAIT P0, [R0+URZ], R3 ;  /* 0x00000003000075a7 */ /* 0x0022a400080011ff */
[----:B--2---:R-:W-:Y:S05]  /*8bc0*/  @!P0 NANOSLEEP.SYNCS 0x989680 ;  /* 0x009896800000895d */ /* 0x004fea0003900000 */
[----:B------:R-:W2:Y:S02]  /*8bd0*/  @!P0 SYNCS.PHASECHK.TRANS64 P0, [R0+URZ], R3 ;  /* 0x00000003000085a7 */ /* 0x000ea400080010ff */
[----:B--2---:R-:W-:Y:S05]  /*8be0*/  @!P0 BRA `(.L_x_173) ;  /* 0xfffffffc00f08947 */ /* 0x004fea000383ffff */
[----:B------:R-:W-:Y:S05]  /*8bf0*/  BRA `(.L_x_174) ;  /* 0xffffffb800907947 */ /* 0x000fea000383ffff */
.L_x_87:
[----:B------:R-:W-:-:S07]  /*8c00*/  MOV R0, UR41 ;  /* 0x0000002900007c02 */ /* 0x000fce0008000f00 */
.L_x_175:
[----:B-1----:R1:W2:Y:S02]  /*8c10*/  SYNCS.PHASECHK.TRANS64.TRYWAIT P1, [R0+URZ+0x140], R2 ;  /* 0x00014002000075a7 */ /* 0x0022a400080211ff */
[----:B--2---:R-:W-:Y:S05]  /*8c20*/  @!P1 NANOSLEEP.SYNCS 0x989680 ;  /* 0x009896800000995d */ /* 0x004fea0003900000 */
[----:B------:R-:W2:Y:S02]  /*8c30*/  @!P1 SYNCS.PHASECHK.TRANS64 P1, [R0+URZ+0x140], R2 ;  /* 0x00014002000095a7 */ /* 0x000ea400080210ff */
[----:B--2---:R-:W-:Y:S05]  /*8c40*/  @!P1 BRA `(.L_x_175) ;  /* 0xfffffffc00f09947 */ /* 0x004fea000383ffff */
[----:B------:R-:W-:Y:S05]  /*8c50*/  BRA `(.L_x_176) ;  /* 0xffffffb800dc7947 */ /* 0x000fea000383ffff */
.L_x_92:
[----:B--2---:R2:W3:Y:S02]  /*8c60*/  SYNCS.PHASECHK.TRANS64.TRYWAIT P0, [R8+URZ+0xc0], R0 ;  /* 0x0000c000080075a7 */ /* 0x0044e400080011ff */
[----:B---3--:R-:W-:Y:S05]  /*8c70*/  @!P0 NANOSLEEP.SYNCS 0x989680 ;  /* 0x009896800000895d */ /* 0x008fea0003900000 */
[----:B------:R-:W3:Y:S02]  /*8c80*/  @!P0 SYNCS.PHASECHK.TRANS64 P0, [R8+URZ+0xc0], R0 ;  /* 0x0000c000080085a7 */ /* 0x000ee400080010ff */
[----:B---3--:R-:W-:Y:S05]  /*8c90*/  @!P0 BRA `(.L_x_92) ;  /* 0xfffffffc00f08947 */ /* 0x008fea000383ffff */
[----:B------:R-:W-:Y:S05]  /*8ca0*/  BRA `(.L_x_177) ;  /* 0xffffffc000047947 */ /* 0x000fea000383ffff */
.L_x_95:
[----:B--2---:R-:W-:Y:S07]  /*8cb0*/  MOV R0, UR21 ;  /* 0x0000001500007c02 */ /* 0x004fee0008000f00 */
.L_x_178:
[----:B--2---:R2:W3:Y:S02]  /*8cc0*/  SYNCS.PHASECHK.TRANS64.TRYWAIT P1, [R0+URZ+0xb8], R2 ;  /* 0x0000b802000075a7 */ /* 0x0044e400080211ff */
[----:B---3--:R-:W-:Y:S05]  /*8cd0*/  @!P1 NANOSLEEP.SYNCS 0x989680 ;  /* 0x009896800000995d */ /* 0x008fea0003900000 */
[----:B------:R-:W3:Y:S02]  /*8ce0*/  @!P1 SYNCS.PHASECHK.TRANS64 P1, [R0+URZ+0xb8], R2 ;  /* 0x0000b802000095a7 */ /* 0x000ee400080210ff */
[----:B---3--:R-:W-:Y:S05]  /*8cf0*/  @!P1 BRA `(.L_x_178) ;  /* 0xfffffffc00f09947 */ /* 0x008fea000383ffff */
[----:B------:R-:W-:Y:S05]  /*8d00*/  BRA `(.L_x_94) ;  /* 0xffffffc4007c7947 */ /* 0x000fea000383ffff */
.L_x_98:
[----:B------:R-:W-:Y:S07]  /*8d10*/  MOV R0, UR4 ;  /* 0x0000000400007c02 */ /* 0x000fee0008000f00 */
.L_x_179:
[----:B--2---:R2:W3:Y:S02]  /*8d20*/  SYNCS.PHASECHK.TRANS64.TRYWAIT P0, [R0+URZ+0x98], R2 ;  /* 0x00009802000075a7 */ /* 0x0044e400080011ff */
[----:B---3--:R-:W-:Y:S05]  /*8d30*/  @!P0 NANOSLEEP.SYNCS 0x989680 ;  /* 0x009896800000895d */ /* 0x008fea0003900000 */
[----:B------:R-:W3:Y:S02]  /*8d40*/  @!P0 SYNCS.PHASECHK.TRANS64 P0, [R0+URZ+0x98], R2 ;  /* 0x00009802000085a7 */ /* 0x000ee400080010ff */
[----:B---3--:R-:W-:Y:S05]  /*8d50*/  @!P0 BRA `(.L_x_179) ;  /* 0xfffffffc00f08947 */ /* 0x008fea000383ffff */
[----:B------:R-:W-:Y:S05]  /*8d60*/  BRA `(.L_x_180) ;  /* 0xffffffc400d87947 */ /* 0x000fea000383ffff */
.L_x_99:
[----:B------:R-:W-:Y:S07]  /*8d70*/  MOV R2, UR5 ;  /* 0x0000000500027c02 */ /* 0x000fee0008000f00 */
.L_x_181:
[----:B--2---:R2:W3:Y:S02]  /*8d80*/  SYNCS.PHASECHK.TRANS64.TRYWAIT P0, [R2+URZ+0x98], R0 ;  /* 0x00009800020075a7 */ /* 0x0044e400080011ff */
[----:B---3--:R-:W-:Y:S05]  /*8d90*/  @!P0 NANOSLEEP.SYNCS 0x989680 ;  /* 0x009896800000895d */ /* 0x008fea0003900000 */
[----:B------:R-:W3:Y:S02]  /*8da0*/  @!P0 SYNCS.PHASECHK.TRANS64 P0, [R2+URZ+0x98], R0 ;  /* 0x00009800020085a7 */ /* 0x000ee400080010ff */
[----:B---3--:R-:W-:Y:S05]  /*8db0*/  @!P0 BRA `(.L_x_181) ;  /* 0xfffffffc00f08947 */ /* 0x008fea000383ffff */
[----:B------:R-:W-:Y:S05]  /*8dc0*/  BRA `(.L_x_182) ;  /* 0xffffffc8005c7947 */ /* 0x000fea000383ffff */
.L_x_101:
[----:B------:R-:W-:-:S07]  /*8dd0*/  MOV R0, UR4 ;  /* 0x0000000400007c02 */ /* 0x000fce0008000f00 */
.L_x_183:
[----:B---3--:R3:W4:Y:S02]  /*8de0*/  SYNCS.PHASECHK.TRANS64.TRYWAIT P0, [R0+URZ], R2 ;  /* 0x00000002000075a7 */ /* 0x00872400080011ff */
[----:B----4-:R-:W-:Y:S05]  /*8df0*/  @!P0 NANOSLEEP.SYNCS 0x989680 ;  /* 0x009896800000895d */ /* 0x010fea0003900000 */
[----:B------:R-:W4:Y:S02]  /*8e00*/  @!P0 SYNCS.PHASECHK.TRANS64 P0, [R0+URZ], R2 ;  /* 0x00000002000085a7 */ /* 0x000f2400080010ff */
[----:B----4-:R-:W-:Y:S05]  /*8e10*/  @!P0 BRA `(.L_x_183) ;  /* 0xfffffffc00f08947 */ /* 0x010fea000383ffff */
[----:B------:R-:W-:Y:S05]  /*8e20*/  BRA `(.L_x_184) ;  /* 0xffffffcc00107947 */ /* 0x000fea000383ffff */
.L_x_102:
[----:B------:R-:W-:-:S07]  /*8e30*/  MOV R0, UR5 ;  /* 0x0000000500007c02 */ /* 0x000fce0008000f00 */
.L_x_185:
[----:B--2---:R2:W3:Y:S02]  /*8e40*/  SYNCS.PHASECHK.TRANS64.TRYWAIT P0, [R0+URZ], R2 ;  /* 0x00000002000075a7 */ /* 0x0044e400080011ff */
[----:B---3--:R-:W-:Y:S05]  /*8e50*/  @!P0 NANOSLEEP.SYNCS 0x989680 ;  /* 0x009896800000895d */ /* 0x008fea0003900000 */
[----:B------:R-:W3:Y:S02]  /*8e60*/  @!P0 SYNCS.PHASECHK.TRANS64 P0, [R0+URZ], R2 ;  /* 0x00000002000085a7 */ /* 0x000ee400080010ff */
[----:B---3--:R-:W-:Y:S05]  /*8e70*/  @!P0 BRA `(.L_x_185) ;  /* 0xfffffffc00f08947 */ /* 0x008fea000383ffff */
[----:B------:R-:W-:Y:S05]  /*8e80*/  BRA `(.L_x_186) ;  /* 0xffffffcc001c7947 */ /* 0x000fea000383ffff */
.L_x_104:
[----:B-1----:R1:W2:Y:S02]  /*8e90*/  SYNCS.PHASECHK.TRANS64.TRYWAIT P0, [R0+URZ+0xc0], R2 ;  /* 0x0000c002000075a7 */ /* 0x0022a400080011ff */
[----:B--2---:R-:W-:Y:S05]  /*8ea0*/  @!P0 NANOSLEEP.SYNCS 0x989680 ;  /* 0x009896800000895d */ /* 0x004fea0003900000 */
[----:B------:R-:W2:Y:S02]  /*8eb0*/  @!P0 SYNCS.PHASECHK.TRANS64 P0, [R0+URZ+0xc0], R2 ;  /* 0x0000c002000085a7 */ /* 0x000ea400080010ff */
[----:B--2---:R-:W-:Y:S05]  /*8ec0*/  @!P0 BRA `(.L_x_104) ;  /* 0xfffffffc00f08947 */ /* 0x004fea000383ffff */
[----:B------:R-:W-:Y:S05]  /*8ed0*/  BRA `(.L_x_187) ;  /* 0xffffffd000007947 */ /* 0x000fea000383ffff */
.L_x_114:
[----:B-1----:R1:W3:Y:S02]  /*8ee0*/  SYNCS.PHASECHK.TRANS64.TRYWAIT P1, [R0+URZ+0x80], R3 ;  /* 0x00008003000075a7 */ /* 0x0022e400080211ff */
[----:B---3--:R-:W-:Y:S05]  /*8ef0*/  @!P1 NANOSLEEP.SYNCS 0x989680 ;  /* 0x009896800000995d */ /* 0x008fea0003900000 */
[----:B------:R-:W3:Y:S02]  /*8f00*/  @!P1 SYNCS.PHASECHK.TRANS64 P1, [R0+URZ+0x80], R3 ;  /* 0x00008003000095a7 */ /* 0x000ee400080210ff */
[----:B---3--:R-:W-:Y:S05]  /*8f10*/  @!P1 BRA `(.L_x_114) ;  /* 0xfffffffc00f09947 */ /* 0x008fea000383ffff */
[----:B------:R-:W-:Y:S05]  /*8f20*/  BRA `(.L_x_113) ;  /* 0xffffffdc00887947 */ /* 0x000fea000383ffff */
.L_x_116:
[----:B-1----:R1:W4:Y:S02]  /*8f30*/  SYNCS.PHASECHK.TRANS64.TRYWAIT P0, [R53+URZ+0xe0], R2 ;  /* 0x0000e002350075a7 */ /* 0x00232400080011ff */
[----:B----4-:R-:W-:Y:S05]  /*8f40*/  @!P0 NANOSLEEP.SYNCS 0x989680 ;  /* 0x009896800000895d */ /* 0x010fea0003900000 */
[----:B------:R-:W4:Y:S02]  /*8f50*/  @!P0 SYNCS.PHASECHK.TRANS64 P0, [R53+URZ+0xe0], R2 ;  /* 0x0000e002350085a7 */ /* 0x000f2400080010ff */
[----:B----4-:R-:W-:Y:S05]  /*8f60*/  @!P0 BRA `(.L_x_116) ;  /* 0xfffffffc00f08947 */ /* 0x010fea000383ffff */
[----:B------:R-:W-:Y:S05]  /*8f70*/  BRA `(.L_x_115) ;  /* 0xffffffdc00b87947 */ /* 0x000fea000383ffff */
.L_x_127:
[----:B-1----:R1:W2:Y:S02]  /*8f80*/  SYNCS.PHASECHK.TRANS64.TRYWAIT P0, [R2+URZ+0x80], R68 ;  /* 0x00008044020075a7 */ /* 0x0022a400080011ff */
[----:B--2---:R-:W-:Y:S05]  /*8f90*/  @!P0 NANOSLEEP.SYNCS 0x989680 ;  /* 0x009896800000895d */ /* 0x004fea0003900000 */
[----:B------:R-:W2:Y:S02]  /*8fa0*/  @!P0 SYNCS.PHASECHK.TRANS64 P0, [R2+URZ+0x80], R68 ;  /* 0x00008044020085a7 */ /* 0x000ea400080010ff */
[----:B--2---:R-:W-:Y:S05]  /*8fb0*/  @!P0 BRA `(.L_x_127) ;  /* 0xfffffffc00f08947 */ /* 0x004fea000383ffff */
[----:B------:R-:W-:Y:S05]  /*8fc0*/  BRA `(.L_x_126) ;  /* 0xffffffe400e07947 */ /* 0x000fea000383ffff */
        .weak           $__internal_0_$__cuda_sm10x_tcgen05_guardrail_trap_col_being_dealloced_not_returned_by_alloc
        .type           $__internal_0_$__cuda_sm10x_tcgen05_guardrail_trap_col_being_dealloced_not_returned_by_alloc,@function
        .size           $__internal_0_$__cuda_sm10x_tcgen05_guardrail_trap_col_being_dealloced_not_returned_by_alloc,($__internal_1_$__cuda_sm10x_tcgen05_guardrail_trap_phase_invalid_during_alloc - $__internal_0_$__cuda_sm10x_tcgen05_guardrail_trap_col_being_dealloced_not_returned_by_alloc)
$__internal_0_$__cuda_sm10x_tcgen05_guardrail_trap_col_being_dealloced_not_returned_by_alloc:
[----:B------:R-:W-:Y:S05]  /*8fd0*/  BPT.TRAP 0x1 ;  /* 0x000000040000795c */ /* 0x000fea0000300000 */
[----:B------:R-:W-:-:S04]  /*8fe0*/  HFMA2 R3, -RZ, RZ, 0, 0 ;  /* 0x00000000ff037431 */ /* 0x000fc800000001ff */
[----:B------:R-:W-:Y:S05]  /*8ff0*/  RET.REL.NODEC R2 `(_ZN7cutlass13device_kernelINS_4gemm6kernel13GemmUniversalIN4cute5tupleIJiiiiEEENS1_10collective13CollectiveMmaINS1_35MainloopSm100TmaUmmaWarpSpecializedILi8ELi2ELi4ENS5_IJNS4_1CILi4EEENSA_ILi1EEESC_EEEEENS5_IJNSA_ILi128EEENSA_ILi64EEESF_EEENS_10bfloat16_tENS5_IJlSC_lEEESI_SJ_NS4_8TiledMMAINS4_8MMA_AtomIJNS4_26SM100_MMA_F16BF16_2x1SM_SSISI_SI_fLi128ELi64ELNS4_4UMMA5MajorE0ELSO_0ELNSN_7ScaleInE0ELSP_0EEEEEENS4_6LayoutINS5_IJSC_SC_SC_EEENS5_IJNSA_ILi0EEESU_SU_EEEEENS5_IJNS4_10UnderscoreESX_SX_EEEEENS4_18SM100_TMA_2SM_LOADENS4_14ComposedLayoutINS4_7SwizzleILi3ELi4ELi3EEENS4_18smem_ptr_flag_bitsILi16EEENSS_INS5_IJNSA_ILi8EEESG_EEENS5_IJSG_SC_EEEEEEEvNS4_8identityENS4_28SM100_TMA_2SM_LOAD_MULTICASTES1A_vS1B_EENS_8epilogue10collective18CollectiveEpilogueINS1E_23Sm100TmaWarpSpecializedILi3ELi2ELi16ELb1ELb0EEEJNS5_IJSG_SG_SF_EEENS5_IJNSS_ISG_SC_EENSS_INS5_IJNSA_ILi16EEENSA_ILi2EEEEEENS5_IJSC_NSA_ILi32EEEEEEEEEEESI_SJ_SI_SJ_NS1E_6fusion15FusionCallbacksIS1I_NS1S_17LinearCombinationISI_fSI_fLNS_15FloatRoundStyleE2EEES1J_S1R_JEEENS4_5SM1004TMEM4LOAD26SM100_TMEM_LOAD_32dp32b16xENS4_13SM90_TMA_LOADENS11_INS12_ILi1ELi4ELi3EEES15_NSS_INS5_IJS16_S1L_EEENS5_IJS1L_SC_EEEEEEENS4_39AutoVectorizingCopyWithAssumedAlignmentILi128EEENS4_14SM90_TMA_STOREES27_S29_S29_EEEvvEEEEvNT_6ParamsE) ;  /* 0xffffff7002007950 */ /* 0x000fea0003c3ffff */
        .weak           $__internal_1_$__cuda_sm10x_tcgen05_guardrail_trap_phase_invalid_during_alloc
        .type           $__internal_1_$__cuda_sm10x_tcgen05_guardrail_trap_phase_invalid_during_alloc,@function
        .size           $__internal_1_$__cuda_sm10x_tcgen05_guardrail_trap_phase_invalid_during_alloc,($__internal_2_$__cuda_sm10x_tcgen05_guardrail_trap_unallocated_columns_being_dealloced - $__internal_1_$__cuda_sm10x_tcgen05_guardrail_trap_phase_invalid_during_alloc)
$__internal_1_$__cuda_sm10x_tcgen05_guardrail_trap_phase_invalid_during_alloc:
[----:B------:R-:W-:Y:S05]  /*9000*/  BPT.TRAP 0x1 ;  /* 0x000000040000795c */ /* 0x000fea0000300000 */
[----:B------:R-:W-:-:S04]  /*9010*/  MOV R5, 0x0 ;  /* 0x0000000000057802 */ /* 0x000fc80000000f00 */
[----:B------:R-:W-:Y:S05]  /*9020*/  RET.REL.NODEC R4 `(_ZN7cutlass13device_kernelINS_4gemm6kernel13GemmUniversalIN4cute5tupleIJiiiiEEENS1_10collective13CollectiveMmaINS1_35MainloopSm100TmaUmmaWarpSpecializedILi8ELi2ELi4ENS5_IJNS4_1CILi4EEENSA_ILi1EEESC_EEEEENS5_IJNSA_ILi128EEENSA_ILi64EEESF_EEENS_10bfloat16_tENS5_IJlSC_lEEESI_SJ_NS4_8TiledMMAINS4_8MMA_AtomIJNS4_26SM100_MMA_F16BF16_2x1SM_SSISI_SI_fLi128ELi64ELNS4_4UMMA5MajorE0ELSO_0ELNSN_7ScaleInE0ELSP_0EEEEEENS4_6LayoutINS5_IJSC_SC_SC_EEENS5_IJNSA_ILi0EEESU_SU_EEEEENS5_IJNS4_10UnderscoreESX_SX_EEEEENS4_18SM100_TMA_2SM_LOADENS4_14ComposedLayoutINS4_7SwizzleILi3ELi4ELi3EEENS4_18smem_ptr_flag_bitsILi16EEENSS_INS5_IJNSA_ILi8EEESG_EEENS5_IJSG_SC_EEEEEEEvNS4_8identityENS4_28SM100_TMA_2SM_LOAD_MULTICASTES1A_vS1B_EENS_8epilogue10collective18CollectiveEpilogueINS1E_23Sm100TmaWarpSpecializedILi3ELi2ELi16ELb1ELb0EEEJNS5_IJSG_SG_SF_EEENS5_IJNSS_ISG_SC_EENSS_INS5_IJNSA_ILi16EEENSA_ILi2EEEEEENS5_IJSC_NSA_ILi32EEEEEEEEEEESI_SJ_SI_SJ_NS1E_6fusion15FusionCallbacksIS1I_NS1S_17LinearCombinationISI_fSI_fLNS_15FloatRoundStyleE2EEES1J_S1R_JEEENS4_5SM1004TMEM4LOAD26SM100_TMEM_LOAD_32dp32b16xENS4_13SM90_TMA_LOADENS11_INS12_ILi1ELi4ELi3EEES15_NSS_INS5_IJS16_S1L_EEENS5_IJS1L_SC_EEEEEEENS4_39AutoVectorizingCopyWithAssumedAlignmentILi128EEENS4_14SM90_TMA_STOREES27_S29_S29_EEEvvEEEEvNT_6ParamsE) ;  /* 0xffffff6c04f47950 */ /* 0x000fea0003c3ffff */
        .weak           $__internal_2_$__cuda_sm10x_tcgen05_guardrail_trap_unallocated_columns_being_dealloced
        .type           $__internal_2_$__cuda_sm10x_tcgen05_guardrail_trap_unallocated_columns_being_dealloced,@function
        .size           $__internal_2_$__cuda_sm10x_tcgen05_guardrail_trap_unallocated_columns_being_dealloced,(.L_x_189 - $__internal_2_$__cuda_sm10x_tcgen05_guardrail_trap_unallocated_columns_being_dealloced)
$__internal_2_$__cuda_sm10x_tcgen05_guardrail_trap_unallocated_columns_being_dealloced:
[----:B------:R-:W-:Y:S05]  /*9030*/  BPT.TRAP 0x1 ;  /* 0x000000040000795c */ /* 0x000fea0000300000 */
[----:B------:R-:W-:-:S04]  /*9040*/  HFMA2 R3, -RZ, RZ, 0, 0 ;  /* 0x00000000ff037431 */ /* 0x000fc800000001ff */
[----:B------:R-:W-:Y:S05]  /*9050*/  RET.REL.NODEC R2 `(_ZN7cutlass13device_kernelINS_4gemm6kernel13GemmUniversalIN4cute5tupleIJiiiiEEENS1_10collective13CollectiveMmaINS1_35MainloopSm100TmaUmmaWarpSpecializedILi8ELi2ELi4ENS5_IJNS4_1CILi4EEENSA_ILi1EEESC_EEEEENS5_IJNSA_ILi128EEENSA_ILi64EEESF_EEENS_10bfloat16_tENS5_IJlSC_lEEESI_SJ_NS4_8TiledMMAINS4_8MMA_AtomIJNS4_26SM100_MMA_F16BF16_2x1SM_SSISI_SI_fLi128ELi64ELNS4_4UMMA5MajorE0ELSO_0ELNSN_7ScaleInE0ELSP_0EEEEEENS4_6LayoutINS5_IJSC_SC_SC_EEENS5_IJNSA_ILi0EEESU_SU_EEEEENS5_IJNS4_10UnderscoreESX_SX_EEEEENS4_18SM100_TMA_2SM_LOADENS4_14ComposedLayoutINS4_7SwizzleILi3ELi4ELi3EEENS4_18smem_ptr_flag_bitsILi16EEENSS_INS5_IJNSA_ILi8EEESG_EEENS5_IJSG_SC_EEEEEEEvNS4_8identityENS4_28SM100_TMA_2SM_LOAD_MULTICASTES1A_vS1B_EENS_8epilogue10collective18CollectiveEpilogueINS1E_23Sm100TmaWarpSpecializedILi3ELi2ELi16ELb1ELb0EEEJNS5_IJSG_SG_SF_EEENS5_IJNSS_ISG_SC_EENSS_INS5_IJNSA_ILi16EEENSA_ILi2EEEEEENS5_IJSC_NSA_ILi32EEEEEEEEEEESI_SJ_SI_SJ_NS1E_6fusion15FusionCallbacksIS1I_NS1S_17LinearCombinationISI_fSI_fLNS_15FloatRoundStyleE2EEES1J_S1R_JEEENS4_5SM1004TMEM4LOAD26SM100_TMEM_LOAD_32dp32b16xENS4_13SM90_TMA_LOADENS11_INS12_ILi1ELi4ELi3EEES15_NSS_INS5_IJS16_S1L_EEENS5_IJS1L_SC_EEEEEEENS4_39AutoVectorizingCopyWithAssumedAlignmentILi128EEENS4_14SM90_TMA_STOREES27_S29_S29_EEEvvEEEEvNT_6ParamsE) ;  /* 0xffffff6c02e87950 */ /* 0x000fea0003c3ffff */
.L_x_188:
[----:B------:R-:W-:-:S00]  /*9060*/  BRA `(.L_x_188) ;  /* 0xfffffffc00fc7947 */ /* 0x000fc0000383ffff */
[----:B------:R-:W-:-:S00]  /*9070*/  NOP ;  /* 0x0000000000007918 */ /* 0x000fc00000000000 */
        /* <DEDUP_REMOVED lines=8> */
.L_x_189:


//--------------------- .nv.global.init           --------------------------
	.section	.nv.global.init,"aw",@progbits
.nv.global.init:
	.type		$str$27,@object
	.size		$str$27,($str$28 - $str$27)
$str$27:
        /*0000*/ 	.byte	0x28, 0x61, 0x64, 0x64, 0x72, 0x65, 0x73, 0x73, 0x20, 0x26, 0x20, 0x6d, 0x61, 0x73, 0x6b, 0x29
        /*0010*/ 	.byte	0x20, 0x3d, 0x3d, 0x20, 0x30, 0x00
	.type		$str$28,@object
	.size		$str$28,($str$26 - $str$28)
$str$28:
        /*0016*/ 	.byte	0x2f, 0x74, 0x6d, 0x70, 0x2f, 0x63, 0x75, 0x74, 0x6c, 0x61, 0x73, 0x73, 0x5f, 0x73, 0x77, 0x65
        /*0026*/ 	.byte	0x65, 0x70, 0x5f, 0x73, 0x72, 0x63, 0x2f, 0x69, 0x6e, 0x63, 0x6c, 0x75, 0x64, 0x65, 0x2f, 0x63
        /*0036*/ 	.byte	0x75, 0x74, 0x65, 0x2f, 0x70, 0x6f, 0x69, 0x6e, 0x74, 0x65, 0x72, 0x5f, 0x66, 0x6c, 0x61, 0x67
        /*0046*/ 	.byte	0x67, 0x65, 0x64, 0x2e, 0x68, 0x70, 0x70, 0x00
	.type		$str$26,@object
	.size		$str$26,($str$25 - $str$26)
$str$26:
        /*004e*/ 	.byte	0x2f, 0x74, 0x6d, 0x70, 0x2f, 0x63, 0x75, 0x74, 0x6c, 0x61, 0x73, 0x73, 0x5f, 0x73, 0x77, 0x65
        /*005e*/ 	.byte	0x65, 0x70, 0x5f, 0x73, 0x72, 0x63, 0x2f, 0x69, 0x6e, 0x63, 0x6c, 0x75, 0x64, 0x65, 0x2f, 0x63
        /*006e*/ 	.byte	0x75, 0x74, 0x65, 0x2f, 0x61, 0x74, 0x6f, 0x6d, 0x2f, 0x63, 0x6f, 0x70, 0x79, 0x5f, 0x74, 0x72
        /*007e*/ 	.byte	0x61, 0x69, 0x74, 0x73, 0x5f, 0x73, 0x6d, 0x31, 0x30, 0x30, 0x2e, 0x68, 0x70, 0x70, 0x00
	.type		$str$25,@object
	.size		$str$25,(__unnamed_1 - $str$25)
$str$25:
        /*008d*/ 	.byte	0x28, 0x28, 0x75, 0x69, 0x6e, 0x74, 0x33, 0x32, 0x5f, 0x74, 0x28, 0x74, 0x68, 0x72, 0x65, 0x61
        /*009d*/ 	.byte	0x64, 0x49, 0x64, 0x78, 0x2e, 0x78, 0x29, 0x20, 0x2f, 0x20, 0x33, 0x32, 0x29, 0x20, 0x25, 0x20
        /*00ad*/ 	.byte	0x34, 0x29, 0x20, 0x3d, 0x3d, 0x20, 0x28, 0x28, 0x28, 0x74, 0x6d, 0x65, 0x6d, 0x5f, 0x61, 0x64
        /*00bd*/ 	.byte	0x64, 0x72, 0x20, 0x3e, 0x3e, 0x20, 0x31, 0x36, 0x29, 0x20, 0x2f, 0x20, 0x33, 0x32, 0x29, 0x20
        /*00cd*/ 	.byte	0x25, 0x20, 0x34, 0x29, 0x00
	.type		__unnamed_1,@object
	.size		__unnamed_1,(__unnamed_2 - __unnamed_1)
__unnamed_1:
        /*00d2*/ 	.byte	0x61, 0x75, 0x74, 0x6f, 0x20, 0x63, 0x75, 0x74, 0x65, 0x3a, 0x3a, 0x61, 0x73, 0x5f, 0x70, 0x6f
        /* <DEDUP_REMOVED lines=24> */
        /*0262*/ 	.byte	0x43, 0x3c, 0x32, 0x30, 0x34, 0x38, 0x3e, 0x3e, 0x3e, 0x3e, 0x5d, 0x00
	.type		__unnamed_2,@object
	.size		__unnamed_2,(.L_2 - __unnamed_2)
__unnamed_2:
        /* <DEDUP_REMOVED lines=40> */
        /*04ee*/ 	.byte	0x3a, 0x3a, 0x43, 0x3c, 0x30, 0x3e, 0x3e, 0x3e, 0x3e, 0x5d, 0x00
.L_2:


//--------------------- .nv.shared._ZN7cutlass13device_kernelINS_4gemm6kernel13GemmUniversalIN4cute5tupleIJiiiiEEENS1_10collective13CollectiveMmaINS1_35MainloopSm100TmaUmmaWarpSpecializedILi8ELi2ELi4ENS5_IJNS4_1CILi4EEENSA_ILi1EEESC_EEEEENS5_IJNSA_ILi128EEENSA_ILi64EEESF_EEENS_10bfloat16_tENS5_IJlSC_lEEESI_SJ_NS4_8TiledMMAINS4_8MMA_AtomIJNS4_26SM100_MMA_F16BF16_2x1SM_SSISI_SI_fLi128ELi64ELNS4_4UMMA5MajorE0ELSO_0ELNSN_7ScaleInE0ELSP_0EEEEEENS4_6LayoutINS5_IJSC_SC_SC_EEENS5_IJNSA_ILi0EEESU_SU_EEEEENS5_IJNS4_10UnderscoreESX_SX_EEEEENS4_18SM100_TMA_2SM_LOADENS4_14ComposedLayoutINS4_7SwizzleILi3ELi4ELi3EEENS4_18smem_ptr_flag_bitsILi16EEENSS_INS5_IJNSA_ILi8EEESG_EEENS5_IJSG_SC_EEEEEEEvNS4_8identityENS4_28SM100_TMA_2SM_LOAD_MULTICASTES1A_vS1B_EENS_8epilogue10collective18CollectiveEpilogueINS1E_23Sm100TmaWarpSpecializedILi3ELi2ELi16ELb1ELb0EEEJNS5_IJSG_SG_SF_EEENS5_IJNSS_ISG_SC_EENSS_INS5_IJNSA_ILi16EEENSA_ILi2EEEEEENS5_IJSC_NSA_ILi32EEEEEEEEEEESI_SJ_SI_SJ_NS1E_6fusion15FusionCallbacksIS1I_NS1S_17LinearCombinationISI_fSI_fLNS_15FloatRoundStyleE2EEES1J_S1R_JEEENS4_5SM1004TMEM4LOAD26SM100_TMEM_LOAD_32dp32b16xENS4_13SM90_TMA_LOADENS11_INS12_ILi1ELi4ELi3EEES15_NSS_INS5_IJS16_S1L_EEENS5_IJS1L_SC_EEEEEEENS4_39AutoVectorizingCopyWithAssumedAlignmentILi128EEENS4_14SM90_TMA_STOREES27_S29_S29_EEEvvEEEEvNT_6ParamsE --------------------------
	.section	.nv.shared._ZN7cutlass13device_kernelINS_4gemm6kernel13GemmUniversalIN4cute5tupleIJiiiiEEENS1_10collective13CollectiveMmaINS1_35MainloopSm100TmaUmmaWarpSpecializedILi8ELi2ELi4ENS5_IJNS4_1CILi4EEENSA_ILi1EEESC_EEEEENS5_IJNSA_ILi128EEENSA_ILi64EEESF_EEENS_10bfloat16_tENS5_IJlSC_lEEESI_SJ_NS4_8TiledMMAINS4_8MMA_AtomIJNS4_26SM100_MMA_F16BF16_2x1SM_SSISI_SI_fLi128ELi64ELNS4_4UMMA5MajorE0ELSO_0ELNSN_7ScaleInE0ELSP_0EEEEEENS4_6LayoutINS5_IJSC_SC_SC_EEENS5_IJNSA_ILi0EEESU_SU_EEEEENS5_IJNS4_10UnderscoreESX_SX_EEEEENS4_18SM100_TMA_2SM_LOADENS4_14ComposedLayoutINS4_7SwizzleILi3ELi4ELi3EEENS4_18smem_ptr_flag_bitsILi16EEENSS_INS5_IJNSA_ILi8EEESG_EEENS5_IJSG_SC_EEEEEEEvNS4_8identityENS4_28SM100_TMA_2SM_LOAD_MULTICASTES1A_vS1B_EENS_8epilogue10collective18CollectiveEpilogueINS1E_23Sm100TmaWarpSpecializedILi3ELi2ELi16ELb1ELb0EEEJNS5_IJSG_SG_SF_EEENS5_IJNSS_ISG_SC_EENSS_INS5_IJNSA_ILi16EEENSA_ILi2EEEEEENS5_IJSC_NSA_ILi32EEEEEEEEEEESI_SJ_SI_SJ_NS1E_6fusion15FusionCallbacksIS1I_NS1S_17LinearCombinationISI_fSI_fLNS_15FloatRoundStyleE2EEES1J_S1R_JEEENS4_5SM1004TMEM4LOAD26SM100_TMEM_LOAD_32dp32b16xENS4_13SM90_TMA_LOADENS11_INS12_ILi1ELi4ELi3EEES15_NSS_INS5_IJS16_S1L_EEENS5_IJS1L_SC_EEEEEEENS4_39AutoVectorizingCopyWithAssumedAlignmentILi128EEENS4_14SM90_TMA_STOREES27_S29_S29_EEEvvEEEEvNT_6ParamsE,"aw",@nobits
	.sectionflags	@""
	.align	16
	.zero		1024


//--------------------- .nv.shared.reserved.0     --------------------------
	.section	.nv.shared.reserved.0,"aw",@nobits
	.weak		__nv_reservedSMEM_offset_0_alias
	.size		__nv_reservedSMEM_offset_0_alias, 0, 64
	.other		__nv_reservedSMEM_offset_0_alias,@"STO_CUDA_RESERVED_SHARED STV_DEFAULT"
__nv_reservedSMEM_offset_0_alias:
	.zero		0
.nv.shared.reserved.0:
	.zero		64
	.weak		__nv_reservedSMEM_tcgen05_partition
	.type		__nv_reservedSMEM_tcgen05_partition,@object
	.size		__nv_reservedSMEM_tcgen05_partition,(.L_0 - __nv_reservedSMEM_tcgen05_partition)
__nv_reservedSMEM_tcgen05_partition:
	.zero		32
.L_0:


//--------------------- .nv.global                --------------------------
	.section	.nv.global,"aw",@nobits
.nv.global:
	.type		_ZN40_INTERNAL_ea77c8c2_4_k_cu_877383f8_333614cute1_E,@object
	.size		_ZN40_INTERNAL_ea77c8c2_4_k_cu_877383f8_333614cute1_E,(_ZN40_INTERNAL_ea77c8c2_4_k_cu_877383f8_333614cuda3std3__45__cpo6cbeginE - _ZN40_INTERNAL_ea77c8c2_4_k_cu_877383f8_333614cute1_E)
_ZN40_INTERNAL_ea77c8c2_4_k_cu_877383f8_333614cute1_E:
	.zero		1
	.type		_ZN40_INTERNAL_ea77c8c2_4_k_cu_877383f8_333614cuda3std3__45__cpo6cbeginE,@object
	.size		_ZN40_INTERNAL_ea77c8c2_4_k_cu_877383f8_333614cuda3std3__45__cpo6cbeginE,(_ZN40_INTERNAL_ea77c8c2_4_k_cu_877383f8_333614cuda3std3__48in_placeE - _ZN40_INTERNAL_ea77c8c2_4_k_cu_877383f8_333614cuda3std3__45__cpo6cbeginE)
_ZN40_INTERNAL_ea77c8c2_4_k_cu_877383f8_333614cuda3std3__45__cpo6cbeginE:
	.zero		1
	.type		_ZN40_INTERNAL_ea77c8c2_4_k_cu_877383f8_333614cuda3std3__48in_placeE,@object
	.size		_ZN40_INTERNAL_ea77c8c2_4_k_cu_877383f8_333614cuda3std3__48in_placeE,(_ZN40_INTERNAL_ea77c8c2_4_k_cu_877383f8_333614cuda3std6ranges3__45__cpo9iter_moveE - _ZN40_INTERNAL_ea77c8c2_4_k_cu_877383f8_333614cuda3std3__48in_placeE)
_ZN40_INTERNAL_ea77c8c2_4_k_cu_877383f8_333614cuda3std3__48in_placeE:
	.zero		1
	.type		_ZN40_INTERNAL_ea77c8c2_4_k_cu_877383f8_333614cuda3std6ranges3__45__cpo9iter_moveE,@object
	.size		_ZN40_INTERNAL_ea77c8c2_4_k_cu_877383f8_333614cuda3std6ranges3__45__cpo9iter_moveE,(_ZN40_INTERNAL_ea77c8c2_4_k_cu_877383f8_333614cuda3std3__45__cpo5beginE - _ZN40_INTERNAL_ea77c8c2_4_k_cu_877383f8_333614cuda3std6ranges3__45__cpo9iter_moveE)
_ZN40_INTERNAL_ea77c8c2_4_k_cu_877383f8_333614cuda3std6ranges3__45__cpo9iter_moveE:
	.zero		1
	.type		_ZN40_INTERNAL_ea77c8c2_4_k_cu_877383f8_333614cuda3std3__45__cpo5beginE,@object
	.size		_ZN40_INTERNAL_ea77c8c2_4_k_cu_877383f8_333614cuda3std3__45__cpo5beginE,(_ZN40_INTERNAL_ea77c8c2_4_k_cu_877383f8_333614cuda3std3__442_GLOBAL__N__ea77c8c2_4_k_cu_877383f8_333616ignoreE - _ZN40_INTERNAL_ea77c8c2_4_k_cu_877383f8_333614cuda3std3__45__cpo5beginE)
_ZN40_INTERNAL_ea77c8c2_4_k_cu_877383f8_333614cuda3std3__45__cpo5beginE:
	.zero		1
	.type		_ZN40_INTERNAL_ea77c8c2_4_k_cu_877383f8_333614cuda3std3__442_GLOBAL__N__ea77c8c2_4_k_cu_877383f8_333616ignoreE,@object
	.size		_ZN40_INTERNAL_ea77c8c2_4_k_cu_877383f8_333614cuda3std3__442_GLOBAL__N__ea77c8c2_4_k_cu_877383f8_333616ignoreE,(_ZN40_INTERNAL_ea77c8c2_4_k_cu_877383f8_333614cute7productE - _ZN40_INTERNAL_ea77c8c2_4_k_cu_877383f8_333614cuda3std3__442_GLOBAL__N__ea77c8c2_4_k_cu_877383f8_333616ignoreE)
_ZN40_INTERNAL_ea77c8c2_4_k_cu_877383f8_333614cuda3std3__442_GLOBAL__N__ea77c8c2_4_k_cu_877383f8_333616ignoreE:
	.zero		1
	.type		_ZN40_INTERNAL_ea77c8c2_4_k_cu_877383f8_333614cute7productE,@object
	.size		_ZN40_INTERNAL_ea77c8c2_4_k_cu_877383f8_333614cute7productE,(_ZN40_INTERNAL_ea77c8c2_4_k_cu_877383f8_333614cuda3std3__45__cpo3endE - _ZN40_INTERNAL_ea77c8c2_4_k_cu_877383f8_333614cute7productE)
_ZN40_INTERNAL_ea77c8c2_4_k_cu_877383f8_333614cute7productE:
	.zero		1
	.type		_ZN40_INTERNAL_ea77c8c2_4_k_cu_877383f8_333614cuda3std3__45__cpo3endE,@object
	.size		_ZN40_INTERNAL_ea77c8c2_4_k_cu_877383f8_333614cuda3std3__45__cpo3endE,(_ZN40_INTERNAL_ea77c8c2_4_k_cu_877383f8_333614cuda3std3__419piecewise_constructE - _ZN40_INTERNAL_ea77c8c2_4_k_cu_877383f8_333614cuda3std3__45__cpo3endE)
_ZN40_INTERNAL_ea77c8c2_4_k_cu_877383f8_333614cuda3std3__45__cpo3endE:
	.zero		1
	.type		_ZN40_INTERNAL_ea77c8c2_4_k_cu_877383f8_333614cuda3std3__419piecewise_constructE,@object
	.size		_ZN40_INTERNAL_ea77c8c2_4_k_cu_877383f8_333614cuda3std3__419piecewise_constructE,(_ZN40_INTERNAL_ea77c8c2_4_k_cu_877383f8_333614cuda3std3__45__cpo4cendE - _ZN40_INTERNAL_ea77c8c2_4_k_cu_877383f8_333614cuda3std3__419piecewise_constructE)
_ZN40_INTERNAL_ea77c8c2_4_k_cu_877383f8_333614cuda3std3__419piecewise_constructE:
	.zero		1
	.type		_ZN40_INTERNAL_ea77c8c2_4_k_cu_877383f8_333614cuda3std3__45__cpo4cendE,@object
	.size		_ZN40_INTERNAL_ea77c8c2_4_k_cu_877383f8_333614cuda3std3__45__cpo4cendE,(_ZN40_INTERNAL_ea77c8c2_4_k_cu_877383f8_333614cuda3std6ranges3__45__cpo4swapE - _ZN40_INTERNAL_ea77c8c2_4_k_cu_877383f8_333614cuda3std3__45__cpo4cendE)
_ZN40_INTERNAL_ea77c8c2_4_k_cu_877383f8_333614cuda3std3__45__cpo4cendE:
	.zero		1
	.type		_ZN40_INTERNAL_ea77c8c2_4_k_cu_877383f8_333614cuda3std6ranges3__45__cpo4swapE,@object
	.size		_ZN40_INTERNAL_ea77c8c2_4_k_cu_877383f8_333614cuda3std6ranges3__45__cpo4swapE,(.L_10 - _ZN40_INTERNAL_ea77c8c2_4_k_cu_877383f8_333614cuda3std6ranges3__45__cpo4swapE)
_ZN40_INTERNAL_ea77c8c2_4_k_cu_877383f8_333614cuda3std6ranges3__45__cpo4swapE:
	.zero		1
.L_10:


//--------------------- .nv.constant0._ZN7cutlass13device_kernelINS_4gemm6kernel13GemmUniversalIN4cute5tupleIJiiiiEEENS1_10collective13CollectiveMmaINS1_35MainloopSm100TmaUmmaWarpSpecializedILi8ELi2ELi4ENS5_IJNS4_1CILi4EEENSA_ILi1EEESC_EEEEENS5_IJNSA_ILi128EEENSA_ILi64EEESF_EEENS_10bfloat16_tENS5_IJlSC_lEEESI_SJ_NS4_8TiledMMAINS4_8MMA_AtomIJNS4_26SM100_MMA_F16BF16_2x1SM_SSISI_SI_fLi128ELi64ELNS4_4UMMA5MajorE0ELSO_0ELNSN_7ScaleInE0ELSP_0EEEEEENS4_6LayoutINS5_IJSC_SC_SC_EEENS5_IJNSA_ILi0EEESU_SU_EEEEENS5_IJNS4_10UnderscoreESX_SX_EEEEENS4_18SM100_TMA_2SM_LOADENS4_14ComposedLayoutINS4_7SwizzleILi3ELi4ELi3EEENS4_18smem_ptr_flag_bitsILi16EEENSS_INS5_IJNSA_ILi8EEESG_EEENS5_IJSG_SC_EEEEEEEvNS4_8identityENS4_28SM100_TMA_2SM_LOAD_MULTICASTES1A_vS1B_EENS_8epilogue10collective18CollectiveEpilogueINS1E_23Sm100TmaWarpSpecializedILi3ELi2ELi16ELb1ELb0EEEJNS5_IJSG_SG_SF_EEENS5_IJNSS_ISG_SC_EENSS_INS5_IJNSA_ILi16EEENSA_ILi2EEEEEENS5_IJSC_NSA_ILi32EEEEEEEEEEESI_SJ_SI_SJ_NS1E_6fusion15FusionCallbacksIS1I_NS1S_17LinearCombinationISI_fSI_fLNS_15FloatRoundStyleE2EEES1J_S1R_JEEENS4_5SM1004TMEM4LOAD26SM100_TMEM_LOAD_32dp32b16xENS4_13SM90_TMA_LOADENS11_INS12_ILi1ELi4ELi3EEES15_NSS_INS5_IJS16_S1L_EEENS5_IJS1L_SC_EEEEEEENS4_39AutoVectorizingCopyWithAssumedAlignmentILi128EEENS4_14SM90_TMA_STOREES27_S29_S29_EEEvvEEEEvNT_6ParamsE --------------------------
	.section	.nv.constant0._ZN7cutlass13device_kernelINS_4gemm6kernel13GemmUniversalIN4cute5tupleIJiiiiEEENS1_10collective13CollectiveMmaINS1_35MainloopSm100TmaUmmaWarpSpecializedILi8ELi2ELi4ENS5_IJNS4_1CILi4EEENSA_ILi1EEESC_EEEEENS5_IJNSA_ILi128EEENSA_ILi64EEESF_EEENS_10bfloat16_tENS5_IJlSC_lEEESI_SJ_NS4_8TiledMMAINS4_8MMA_AtomIJNS4_26SM100_MMA_F16BF16_2x1SM_SSISI_SI_fLi128ELi64ELNS4_4UMMA5MajorE0ELSO_0ELNSN_7ScaleInE0ELSP_0EEEEEENS4_6LayoutINS5_IJSC_SC_SC_EEENS5_IJNSA_ILi0EEESU_SU_EEEEENS5_IJNS4_10UnderscoreESX_SX_EEEEENS4_18SM100_TMA_2SM_LOADENS4_14ComposedLayoutINS4_7SwizzleILi3ELi4ELi3EEENS4_18smem_ptr_flag_bitsILi16EEENSS_INS5_IJNSA_ILi8EEESG_EEENS5_IJSG_SC_EEEEEEEvNS4_8identityENS4_28SM100_TMA_2SM_LOAD_MULTICASTES1A_vS1B_EENS_8epilogue10collective18CollectiveEpilogueINS1E_23Sm100TmaWarpSpecializedILi3ELi2ELi16ELb1ELb0EEEJNS5_IJSG_SG_SF_EEENS5_IJNSS_ISG_SC_EENSS_INS5_IJNSA_ILi16EEENSA_ILi2EEEEEENS5_IJSC_NSA_ILi32EEEEEEEEEEESI_SJ_SI_SJ_NS1E_6fusion15FusionCallbacksIS1I_NS1S_17LinearCombinationISI_fSI_fLNS_15FloatRoundStyleE2EEES1J_S1R_JEEENS4_5SM1004TMEM4LOAD26SM100_TMEM_LOAD_32dp32b16xENS4_13SM90_TMA_LOADENS11_INS12_ILi1ELi4ELi3EEES15_NSS_INS5_IJS16_S1L_EEENS5_IJS1L_SC_EEEEEEENS4_39AutoVectorizingCopyWithAssumedAlignmentILi128EEENS4_14SM90_TMA_STOREES27_S29_S29_EEEvvEEEEvNT_6ParamsE,"a",@progbits
	.sectionflags	@""
	.align	4
.nv.constant0._ZN7cutlass13device_kernelINS_4gemm6kernel13GemmUniversalIN4cute5tupleIJiiiiEEENS1_10collective13CollectiveMmaINS1_35MainloopSm100TmaUmmaWarpSpecializedILi8ELi2ELi4ENS5_IJNS4_1CILi4EEENSA_ILi1EEESC_EEEEENS5_IJNSA_ILi128EEENSA_ILi64EEESF_EEENS_10bfloat16_tENS5_IJlSC_lEEESI_SJ_NS4_8TiledMMAINS4_8MMA_AtomIJNS4_26SM100_MMA_F16BF16_2x1SM_SSISI_SI_fLi128ELi64ELNS4_4UMMA5MajorE0ELSO_0ELNSN_7ScaleInE0ELSP_0EEEEEENS4_6LayoutINS5_IJSC_SC_SC_EEENS5_IJNSA_ILi0EEESU_SU_EEEEENS5_IJNS4_10UnderscoreESX_SX_EEEEENS4_18SM100_TMA_2SM_LOADENS4_14ComposedLayoutINS4_7SwizzleILi3ELi4ELi3EEENS4_18smem_ptr_flag_bitsILi16EEENSS_INS5_IJNSA_ILi8EEESG_EEENS5_IJSG_SC_EEEEEEEvNS4_8identityENS4_28SM100_TMA_2SM_LOAD_MULTICASTES1A_vS1B_EENS_8epilogue10collective18CollectiveEpilogueINS1E_23Sm100TmaWarpSpecializedILi3ELi2ELi16ELb1ELb0EEEJNS5_IJSG_SG_SF_EEENS5_IJNSS_ISG_SC_EENSS_INS5_IJNSA_ILi16EEENSA_ILi2EEEEEENS5_IJSC_NSA_ILi32EEEEEEEEEEESI_SJ_SI_SJ_NS1E_6fusion15FusionCallbacksIS1I_NS1S_17LinearCombinationISI_fSI_fLNS_15FloatRoundStyleE2EEES1J_S1R_JEEENS4_5SM1004TMEM4LOAD26SM100_TMEM_LOAD_32dp32b16xENS4_13SM90_TMA_LOADENS11_INS12_ILi1ELi4ELi3EEES15_NSS_INS5_IJS16_S1L_EEENS5_IJS1L_SC_EEEEEEENS4_39AutoVectorizingCopyWithAssumedAlignmentILi128EEENS4_14SM90_TMA_STOREES27_S29_S29_EEEvvEEEEvNT_6ParamsE:
	.zero		2944


//--------------------- SYMBOLS --------------------------

	.type		.nv.reservedSmem.offset0,@object
	.size		.nv.reservedSmem.offset0,0x4
	.type		.nv.reservedSmem.cap,@object
	.size		.nv.reservedSmem.cap,0x4
	.type		__assertfail,@function
